//
// Generated by NVIDIA NVVM Compiler
//
// Compiler Build ID: CL-36424714
// Cuda compilation tools, release 13.0, V13.0.88
// Based on NVVM 20.0.0
//

.version 9.0
.target sm_100
.address_size 64

	// .globl	fused_decode_attention_f32
.extern .shared .align 16 .b8 shared[];

.visible .entry fused_decode_attention_f32(
	.param .u64 .ptr .align 1 fused_decode_attention_f32_param_0,
	.param .u64 .ptr .align 1 fused_decode_attention_f32_param_1,
	.param .u64 .ptr .align 1 fused_decode_attention_f32_param_2,
	.param .u64 .ptr .align 1 fused_decode_attention_f32_param_3,
	.param .f32 fused_decode_attention_f32_param_4,
	.param .u32 fused_decode_attention_f32_param_5,
	.param .u32 fused_decode_attention_f32_param_6,
	.param .u32 fused_decode_attention_f32_param_7,
	.param .u32 fused_decode_attention_f32_param_8
)
{
	.reg .pred 	%p<49>;
	.reg .b32 	%r<173>;
	.reg .b32 	%f<424>;
	.reg .b64 	%rd<78>;

	ld.param.u64 	%rd20, [fused_decode_attention_f32_param_0];
	ld.param.u64 	%rd18, [fused_decode_attention_f32_param_1];
	ld.param.u64 	%rd21, [fused_decode_attention_f32_param_2];
	ld.param.u64 	%rd19, [fused_decode_attention_f32_param_3];
	ld.param.f32 	%f59, [fused_decode_attention_f32_param_4];
	ld.param.u32 	%r77, [fused_decode_attention_f32_param_5];
	ld.param.u32 	%r80, [fused_decode_attention_f32_param_6];
	ld.param.u32 	%r78, [fused_decode_attention_f32_param_7];
	ld.param.u32 	%r79, [fused_decode_attention_f32_param_8];
	cvta.to.global.u64 	%rd1, %rd21;
	cvta.to.global.u64 	%rd2, %rd20;
	mov.u32 	%r1, %ctaid.x;
	mov.u32 	%r165, %tid.x;
	mul.lo.s32 	%r81, %r78, %r1;
	div.s32 	%r3, %r81, %r80;
	setp.ge.s32 	%p1, %r165, %r79;
	@%p1 bra 	$L__BB0_3;
	mul.lo.s32 	%r4, %r79, %r1;
	mov.u32 	%r5, %ntid.x;
	cvta.to.global.u64 	%rd3, %rd18;
	mov.u32 	%r150, %r165;
$L__BB0_2:
	add.s32 	%r82, %r150, %r4;
	mul.wide.s32 	%rd22, %r82, 4;
	add.s64 	%rd23, %rd3, %rd22;
	ld.global.nc.f32 	%f60, [%rd23];
	shl.b32 	%r83, %r150, 2;
	mov.u32 	%r84, shared;
	add.s32 	%r85, %r84, %r83;
	st.shared.f32 	[%r85], %f60;
	add.s32 	%r150, %r150, %r5;
	setp.lt.s32 	%p2, %r150, %r79;
	@%p2 bra 	$L__BB0_2;
$L__BB0_3:
	bar.sync 	0;
	setp.ge.s32 	%p3, %r165, %r77;
	mov.f32 	%f403, 0fFF800000;
	@%p3 bra 	$L__BB0_22;
	setp.lt.s32 	%p4, %r79, 1;
	mov.u32 	%r8, %ntid.x;
	@%p4 bra 	$L__BB0_20;
	and.b32  	%r9, %r79, 15;
	add.s32 	%r10, %r9, -1;
	and.b32  	%r11, %r79, 7;
	add.s32 	%r12, %r11, -1;
	and.b32  	%r13, %r79, 2147483632;
	and.b32  	%r14, %r79, 3;
	mul.lo.s32 	%r86, %r3, %r79;
	cvt.s64.s32 	%rd4, %r86;
	mul.lo.s32 	%r15, %r79, %r78;
	mov.f32 	%f403, 0fFF800000;
	mov.u32 	%r151, %r165;
$L__BB0_6:
	setp.lt.u32 	%p6, %r79, 16;
	mul.lo.s32 	%r88, %r15, %r151;
	cvt.s64.s32 	%rd24, %r88;
	add.s64 	%rd5, %rd24, %rd4;
	mov.f32 	%f401, 0f00000000;
	mov.b32 	%r154, 0;
	@%p6 bra 	$L__BB0_9;
	mov.f32 	%f401, 0f00000000;
	mov.b32 	%r152, 0;
$L__BB0_8:
	.pragma "nounroll";
	shl.b32 	%r90, %r152, 2;
	mov.u32 	%r91, shared;
	add.s32 	%r92, %r91, %r90;
	ld.shared.v4.f32 	{%f67, %f68, %f69, %f70}, [%r92];
	cvt.u64.u32 	%rd25, %r152;
	add.s64 	%rd26, %rd5, %rd25;
	shl.b64 	%rd27, %rd26, 2;
	add.s64 	%rd28, %rd1, %rd27;
	ld.global.nc.f32 	%f71, [%rd28];
	fma.rn.f32 	%f72, %f67, %f71, %f401;
	ld.global.nc.f32 	%f73, [%rd28+4];
	fma.rn.f32 	%f74, %f68, %f73, %f72;
	ld.global.nc.f32 	%f75, [%rd28+8];
	fma.rn.f32 	%f76, %f69, %f75, %f74;
	ld.global.nc.f32 	%f77, [%rd28+12];
	fma.rn.f32 	%f78, %f70, %f77, %f76;
	ld.shared.v4.f32 	{%f79, %f80, %f81, %f82}, [%r92+16];
	ld.global.nc.f32 	%f83, [%rd28+16];
	fma.rn.f32 	%f84, %f79, %f83, %f78;
	ld.global.nc.f32 	%f85, [%rd28+20];
	fma.rn.f32 	%f86, %f80, %f85, %f84;
	ld.global.nc.f32 	%f87, [%rd28+24];
	fma.rn.f32 	%f88, %f81, %f87, %f86;
	ld.global.nc.f32 	%f89, [%rd28+28];
	fma.rn.f32 	%f90, %f82, %f89, %f88;
	ld.shared.v4.f32 	{%f91, %f92, %f93, %f94}, [%r92+32];
	ld.global.nc.f32 	%f95, [%rd28+32];
	fma.rn.f32 	%f96, %f91, %f95, %f90;
	ld.global.nc.f32 	%f97, [%rd28+36];
	fma.rn.f32 	%f98, %f92, %f97, %f96;
	ld.global.nc.f32 	%f99, [%rd28+40];
	fma.rn.f32 	%f100, %f93, %f99, %f98;
	ld.global.nc.f32 	%f101, [%rd28+44];
	fma.rn.f32 	%f102, %f94, %f101, %f100;
	ld.shared.v4.f32 	{%f103, %f104, %f105, %f106}, [%r92+48];
	ld.global.nc.f32 	%f107, [%rd28+48];
	fma.rn.f32 	%f108, %f103, %f107, %f102;
	ld.global.nc.f32 	%f109, [%rd28+52];
	fma.rn.f32 	%f110, %f104, %f109, %f108;
	ld.global.nc.f32 	%f111, [%rd28+56];
	fma.rn.f32 	%f112, %f105, %f111, %f110;
	ld.global.nc.f32 	%f113, [%rd28+60];
	fma.rn.f32 	%f401, %f106, %f113, %f112;
	add.s32 	%r152, %r152, 16;
	setp.ne.s32 	%p7, %r152, %r13;
	mov.u32 	%r154, %r13;
	@%p7 bra 	$L__BB0_8;
$L__BB0_9:
	setp.eq.s32 	%p8, %r9, 0;
	@%p8 bra 	$L__BB0_19;
	setp.lt.u32 	%p9, %r10, 7;
	@%p9 bra 	$L__BB0_12;
	shl.b32 	%r93, %r154, 2;
	mov.u32 	%r94, shared;
	add.s32 	%r95, %r94, %r93;
	ld.shared.f32 	%f115, [%r95];
	cvt.u64.u32 	%rd29, %r154;
	add.s64 	%rd30, %rd5, %rd29;
	shl.b64 	%rd31, %rd30, 2;
	add.s64 	%rd32, %rd1, %rd31;
	ld.global.nc.f32 	%f116, [%rd32];
	fma.rn.f32 	%f117, %f115, %f116, %f401;
	ld.shared.f32 	%f118, [%r95+4];
	ld.global.nc.f32 	%f119, [%rd32+4];
	fma.rn.f32 	%f120, %f118, %f119, %f117;
	ld.shared.f32 	%f121, [%r95+8];
	ld.global.nc.f32 	%f122, [%rd32+8];
	fma.rn.f32 	%f123, %f121, %f122, %f120;
	ld.shared.f32 	%f124, [%r95+12];
	ld.global.nc.f32 	%f125, [%rd32+12];
	fma.rn.f32 	%f126, %f124, %f125, %f123;
	ld.shared.f32 	%f127, [%r95+16];
	ld.global.nc.f32 	%f128, [%rd32+16];
	fma.rn.f32 	%f129, %f127, %f128, %f126;
	ld.shared.f32 	%f130, [%r95+20];
	ld.global.nc.f32 	%f131, [%rd32+20];
	fma.rn.f32 	%f132, %f130, %f131, %f129;
	ld.shared.f32 	%f133, [%r95+24];
	ld.global.nc.f32 	%f134, [%rd32+24];
	fma.rn.f32 	%f135, %f133, %f134, %f132;
	ld.shared.f32 	%f136, [%r95+28];
	ld.global.nc.f32 	%f137, [%rd32+28];
	fma.rn.f32 	%f401, %f136, %f137, %f135;
	add.s32 	%r154, %r154, 8;
$L__BB0_12:
	setp.eq.s32 	%p10, %r11, 0;
	@%p10 bra 	$L__BB0_19;
	setp.lt.u32 	%p11, %r12, 3;
	@%p11 bra 	$L__BB0_15;
	shl.b32 	%r96, %r154, 2;
	mov.u32 	%r97, shared;
	add.s32 	%r98, %r97, %r96;
	ld.shared.f32 	%f139, [%r98];
	cvt.u64.u32 	%rd33, %r154;
	add.s64 	%rd34, %rd5, %rd33;
	shl.b64 	%rd35, %rd34, 2;
	add.s64 	%rd36, %rd1, %rd35;
	ld.global.nc.f32 	%f140, [%rd36];
	fma.rn.f32 	%f141, %f139, %f140, %f401;
	ld.shared.f32 	%f142, [%r98+4];
	ld.global.nc.f32 	%f143, [%rd36+4];
	fma.rn.f32 	%f144, %f142, %f143, %f141;
	ld.shared.f32 	%f145, [%r98+8];
	ld.global.nc.f32 	%f146, [%rd36+8];
	fma.rn.f32 	%f147, %f145, %f146, %f144;
	ld.shared.f32 	%f148, [%r98+12];
	ld.global.nc.f32 	%f149, [%rd36+12];
	fma.rn.f32 	%f401, %f148, %f149, %f147;
	add.s32 	%r154, %r154, 4;
$L__BB0_15:
	setp.eq.s32 	%p12, %r14, 0;
	@%p12 bra 	$L__BB0_19;
	setp.eq.s32 	%p13, %r14, 1;
	shl.b32 	%r99, %r154, 2;
	mov.u32 	%r100, shared;
	add.s32 	%r24, %r100, %r99;
	ld.shared.f32 	%f150, [%r24];
	cvt.u64.u32 	%rd37, %r154;
	add.s64 	%rd38, %rd5, %rd37;
	shl.b64 	%rd39, %rd38, 2;
	add.s64 	%rd6, %rd1, %rd39;
	ld.global.nc.f32 	%f151, [%rd6];
	fma.rn.f32 	%f401, %f150, %f151, %f401;
	@%p13 bra 	$L__BB0_19;
	setp.eq.s32 	%p14, %r14, 2;
	ld.shared.f32 	%f152, [%r24+4];
	ld.global.nc.f32 	%f153, [%rd6+4];
	fma.rn.f32 	%f401, %f152, %f153, %f401;
	@%p14 bra 	$L__BB0_19;
	ld.shared.f32 	%f154, [%r24+8];
	ld.global.nc.f32 	%f155, [%rd6+8];
	fma.rn.f32 	%f401, %f154, %f155, %f401;
$L__BB0_19:
	mul.f32 	%f156, %f59, %f401;
	max.f32 	%f403, %f403, %f156;
	add.s32 	%r151, %r151, %r8;
	setp.lt.s32 	%p15, %r151, %r77;
	@%p15 bra 	$L__BB0_6;
	bra.uni 	$L__BB0_22;
$L__BB0_20:
	mul.f32 	%f17, %f59, 0f00000000;
	mov.f32 	%f403, 0fFF800000;
	mov.u32 	%r156, %r165;
$L__BB0_21:
	max.f32 	%f403, %f403, %f17;
	add.s32 	%r156, %r156, %r8;
	setp.lt.s32 	%p5, %r156, %r77;
	@%p5 bra 	$L__BB0_21;
$L__BB0_22:
	shl.b32 	%r101, %r79, 2;
	mov.u32 	%r102, shared;
	add.s32 	%r28, %r102, %r101;
	shl.b32 	%r103, %r165, 2;
	add.s32 	%r29, %r28, %r103;
	st.shared.f32 	[%r29], %f403;
	bar.sync 	0;
	mov.u32 	%r30, %ntid.x;
	setp.lt.u32 	%p16, %r30, 2;
	@%p16 bra 	$L__BB0_27;
	mov.u32 	%r157, %r30;
$L__BB0_24:
	shr.u32 	%r32, %r157, 1;
	setp.ge.u32 	%p17, %r165, %r32;
	@%p17 bra 	$L__BB0_26;
	ld.shared.f32 	%f157, [%r29];
	shl.b32 	%r104, %r32, 2;
	add.s32 	%r105, %r29, %r104;
	ld.shared.f32 	%f158, [%r105];
	max.f32 	%f159, %f157, %f158;
	st.shared.f32 	[%r29], %f159;
$L__BB0_26:
	bar.sync 	0;
	setp.gt.u32 	%p18, %r157, 3;
	mov.u32 	%r157, %r32;
	@%p18 bra 	$L__BB0_24;
$L__BB0_27:
	setp.ge.s32 	%p19, %r165, %r77;
	ld.shared.f32 	%f21, [%r28];
	bar.sync 	0;
	mov.f32 	%f414, 0f00000000;
	@%p19 bra 	$L__BB0_46;
	setp.lt.s32 	%p20, %r79, 1;
	@%p20 bra 	$L__BB0_44;
	and.b32  	%r33, %r79, 15;
	and.b32  	%r34, %r79, 7;
	and.b32  	%r35, %r79, 2147483632;
	and.b32  	%r36, %r79, 3;
	mul.lo.s32 	%r108, %r3, %r79;
	cvt.s64.s32 	%rd7, %r108;
	mul.lo.s32 	%r37, %r79, %r78;
	mov.f32 	%f414, 0f00000000;
	mov.u32 	%r158, %r165;
$L__BB0_30:
	setp.lt.u32 	%p22, %r79, 16;
	mul.lo.s32 	%r110, %r37, %r158;
	cvt.s64.s32 	%rd40, %r110;
	add.s64 	%rd8, %rd40, %rd7;
	mov.f32 	%f412, 0f00000000;
	mov.b32 	%r161, 0;
	@%p22 bra 	$L__BB0_33;
	mov.f32 	%f412, 0f00000000;
	mov.b32 	%r159, 0;
$L__BB0_32:
	.pragma "nounroll";
	shl.b32 	%r112, %r159, 2;
	mov.u32 	%r113, shared;
	add.s32 	%r114, %r113, %r112;
	ld.shared.v4.f32 	{%f179, %f180, %f181, %f182}, [%r114];
	cvt.u64.u32 	%rd41, %r159;
	add.s64 	%rd42, %rd8, %rd41;
	shl.b64 	%rd43, %rd42, 2;
	add.s64 	%rd44, %rd1, %rd43;
	ld.global.nc.f32 	%f183, [%rd44];
	fma.rn.f32 	%f184, %f179, %f183, %f412;
	ld.global.nc.f32 	%f185, [%rd44+4];
	fma.rn.f32 	%f186, %f180, %f185, %f184;
	ld.global.nc.f32 	%f187, [%rd44+8];
	fma.rn.f32 	%f188, %f181, %f187, %f186;
	ld.global.nc.f32 	%f189, [%rd44+12];
	fma.rn.f32 	%f190, %f182, %f189, %f188;
	ld.shared.v4.f32 	{%f191, %f192, %f193, %f194}, [%r114+16];
	ld.global.nc.f32 	%f195, [%rd44+16];
	fma.rn.f32 	%f196, %f191, %f195, %f190;
	ld.global.nc.f32 	%f197, [%rd44+20];
	fma.rn.f32 	%f198, %f192, %f197, %f196;
	ld.global.nc.f32 	%f199, [%rd44+24];
	fma.rn.f32 	%f200, %f193, %f199, %f198;
	ld.global.nc.f32 	%f201, [%rd44+28];
	fma.rn.f32 	%f202, %f194, %f201, %f200;
	ld.shared.v4.f32 	{%f203, %f204, %f205, %f206}, [%r114+32];
	ld.global.nc.f32 	%f207, [%rd44+32];
	fma.rn.f32 	%f208, %f203, %f207, %f202;
	ld.global.nc.f32 	%f209, [%rd44+36];
	fma.rn.f32 	%f210, %f204, %f209, %f208;
	ld.global.nc.f32 	%f211, [%rd44+40];
	fma.rn.f32 	%f212, %f205, %f211, %f210;
	ld.global.nc.f32 	%f213, [%rd44+44];
	fma.rn.f32 	%f214, %f206, %f213, %f212;
	ld.shared.v4.f32 	{%f215, %f216, %f217, %f218}, [%r114+48];
	ld.global.nc.f32 	%f219, [%rd44+48];
	fma.rn.f32 	%f220, %f215, %f219, %f214;
	ld.global.nc.f32 	%f221, [%rd44+52];
	fma.rn.f32 	%f222, %f216, %f221, %f220;
	ld.global.nc.f32 	%f223, [%rd44+56];
	fma.rn.f32 	%f224, %f217, %f223, %f222;
	ld.global.nc.f32 	%f225, [%rd44+60];
	fma.rn.f32 	%f412, %f218, %f225, %f224;
	add.s32 	%r159, %r159, 16;
	setp.ne.s32 	%p23, %r159, %r35;
	mov.u32 	%r161, %r35;
	@%p23 bra 	$L__BB0_32;
$L__BB0_33:
	setp.eq.s32 	%p24, %r33, 0;
	@%p24 bra 	$L__BB0_43;
	add.s32 	%r115, %r33, -1;
	setp.lt.u32 	%p25, %r115, 7;
	@%p25 bra 	$L__BB0_36;
	shl.b32 	%r116, %r161, 2;
	mov.u32 	%r117, shared;
	add.s32 	%r118, %r117, %r116;
	ld.shared.f32 	%f227, [%r118];
	cvt.u64.u32 	%rd45, %r161;
	add.s64 	%rd46, %rd8, %rd45;
	shl.b64 	%rd47, %rd46, 2;
	add.s64 	%rd48, %rd1, %rd47;
	ld.global.nc.f32 	%f228, [%rd48];
	fma.rn.f32 	%f229, %f227, %f228, %f412;
	ld.shared.f32 	%f230, [%r118+4];
	ld.global.nc.f32 	%f231, [%rd48+4];
	fma.rn.f32 	%f232, %f230, %f231, %f229;
	ld.shared.f32 	%f233, [%r118+8];
	ld.global.nc.f32 	%f234, [%rd48+8];
	fma.rn.f32 	%f235, %f233, %f234, %f232;
	ld.shared.f32 	%f236, [%r118+12];
	ld.global.nc.f32 	%f237, [%rd48+12];
	fma.rn.f32 	%f238, %f236, %f237, %f235;
	ld.shared.f32 	%f239, [%r118+16];
	ld.global.nc.f32 	%f240, [%rd48+16];
	fma.rn.f32 	%f241, %f239, %f240, %f238;
	ld.shared.f32 	%f242, [%r118+20];
	ld.global.nc.f32 	%f243, [%rd48+20];
	fma.rn.f32 	%f244, %f242, %f243, %f241;
	ld.shared.f32 	%f245, [%r118+24];
	ld.global.nc.f32 	%f246, [%rd48+24];
	fma.rn.f32 	%f247, %f245, %f246, %f244;
	ld.shared.f32 	%f248, [%r118+28];
	ld.global.nc.f32 	%f249, [%rd48+28];
	fma.rn.f32 	%f412, %f248, %f249, %f247;
	add.s32 	%r161, %r161, 8;
$L__BB0_36:
	setp.eq.s32 	%p26, %r34, 0;
	@%p26 bra 	$L__BB0_43;
	add.s32 	%r119, %r34, -1;
	setp.lt.u32 	%p27, %r119, 3;
	@%p27 bra 	$L__BB0_39;
	shl.b32 	%r120, %r161, 2;
	mov.u32 	%r121, shared;
	add.s32 	%r122, %r121, %r120;
	ld.shared.f32 	%f251, [%r122];
	cvt.u64.u32 	%rd49, %r161;
	add.s64 	%rd50, %rd8, %rd49;
	shl.b64 	%rd51, %rd50, 2;
	add.s64 	%rd52, %rd1, %rd51;
	ld.global.nc.f32 	%f252, [%rd52];
	fma.rn.f32 	%f253, %f251, %f252, %f412;
	ld.shared.f32 	%f254, [%r122+4];
	ld.global.nc.f32 	%f255, [%rd52+4];
	fma.rn.f32 	%f256, %f254, %f255, %f253;
	ld.shared.f32 	%f257, [%r122+8];
	ld.global.nc.f32 	%f258, [%rd52+8];
	fma.rn.f32 	%f259, %f257, %f258, %f256;
	ld.shared.f32 	%f260, [%r122+12];
	ld.global.nc.f32 	%f261, [%rd52+12];
	fma.rn.f32 	%f412, %f260, %f261, %f259;
	add.s32 	%r161, %r161, 4;
$L__BB0_39:
	setp.eq.s32 	%p28, %r36, 0;
	@%p28 bra 	$L__BB0_43;
	setp.eq.s32 	%p29, %r36, 1;
	shl.b32 	%r123, %r161, 2;
	mov.u32 	%r124, shared;
	add.s32 	%r46, %r124, %r123;
	ld.shared.f32 	%f262, [%r46];
	cvt.u64.u32 	%rd53, %r161;
	add.s64 	%rd54, %rd8, %rd53;
	shl.b64 	%rd55, %rd54, 2;
	add.s64 	%rd9, %rd1, %rd55;
	ld.global.nc.f32 	%f263, [%rd9];
	fma.rn.f32 	%f412, %f262, %f263, %f412;
	@%p29 bra 	$L__BB0_43;
	setp.eq.s32 	%p30, %r36, 2;
	ld.shared.f32 	%f264, [%r46+4];
	ld.global.nc.f32 	%f265, [%rd9+4];
	fma.rn.f32 	%f412, %f264, %f265, %f412;
	@%p30 bra 	$L__BB0_43;
	ld.shared.f32 	%f266, [%r46+8];
	ld.global.nc.f32 	%f267, [%rd9+8];
	fma.rn.f32 	%f412, %f266, %f267, %f412;
$L__BB0_43:
	mul.f32 	%f268, %f59, %f412;
	sub.f32 	%f269, %f268, %f21;
	fma.rn.f32 	%f270, %f269, 0f3BBB989D, 0f3F000000;
	cvt.sat.f32.f32 	%f271, %f270;
	mov.f32 	%f272, 0f4B400001;
	mov.f32 	%f273, 0f437C0000;
	fma.rm.f32 	%f274, %f271, %f273, %f272;
	add.f32 	%f275, %f274, 0fCB40007F;
	neg.f32 	%f276, %f275;
	fma.rn.f32 	%f277, %f269, 0f3FB8AA3B, %f276;
	fma.rn.f32 	%f278, %f269, 0f32A57060, %f277;
	mov.b32 	%r125, %f274;
	shl.b32 	%r126, %r125, 23;
	mov.b32 	%f279, %r126;
	ex2.approx.ftz.f32 	%f280, %f278;
	fma.rn.f32 	%f414, %f280, %f279, %f414;
	add.s32 	%r158, %r158, %r30;
	setp.lt.s32 	%p31, %r158, %r77;
	@%p31 bra 	$L__BB0_30;
	bra.uni 	$L__BB0_46;
$L__BB0_44:
	mul.f32 	%f162, %f59, 0f00000000;
	sub.f32 	%f163, %f162, %f21;
	fma.rn.f32 	%f164, %f163, 0f3BBB989D, 0f3F000000;
	cvt.sat.f32.f32 	%f165, %f164;
	mov.f32 	%f166, 0f4B400001;
	mov.f32 	%f167, 0f437C0000;
	fma.rm.f32 	%f168, %f165, %f167, %f166;
	add.f32 	%f169, %f168, 0fCB40007F;
	neg.f32 	%f170, %f169;
	fma.rn.f32 	%f171, %f163, 0f3FB8AA3B, %f170;
	fma.rn.f32 	%f172, %f163, 0f32A57060, %f171;
	mov.b32 	%r106, %f168;
	shl.b32 	%r107, %r106, 23;
	mov.b32 	%f173, %r107;
	ex2.approx.ftz.f32 	%f174, %f172;
	mul.f32 	%f38, %f174, %f173;
	mov.f32 	%f414, 0f00000000;
	mov.u32 	%r163, %r165;
$L__BB0_45:
	add.f32 	%f414, %f414, %f38;
	add.s32 	%r163, %r163, %r30;
	setp.lt.s32 	%p21, %r163, %r77;
	@%p21 bra 	$L__BB0_45;
$L__BB0_46:
	setp.lt.u32 	%p32, %r30, 2;
	st.shared.f32 	[%r29], %f414;
	bar.sync 	0;
	@%p32 bra 	$L__BB0_51;
	mov.u32 	%r164, %r30;
$L__BB0_48:
	shr.u32 	%r51, %r164, 1;
	setp.ge.u32 	%p33, %r165, %r51;
	@%p33 bra 	$L__BB0_50;
	shl.b32 	%r127, %r51, 2;
	add.s32 	%r128, %r29, %r127;
	ld.shared.f32 	%f281, [%r128];
	ld.shared.f32 	%f282, [%r29];
	add.f32 	%f283, %f281, %f282;
	st.shared.f32 	[%r29], %f283;
$L__BB0_50:
	bar.sync 	0;
	setp.gt.u32 	%p34, %r164, 3;
	mov.u32 	%r164, %r51;
	@%p34 bra 	$L__BB0_48;
$L__BB0_51:
	setp.ge.s32 	%p35, %r165, %r79;
	ld.shared.f32 	%f42, [%r28];
	bar.sync 	0;
	@%p35 bra 	$L__BB0_71;
	setp.gt.s32 	%p36, %r77, 0;
	mul.lo.s32 	%r52, %r3, %r79;
	mul.lo.s32 	%r53, %r79, %r1;
	@%p36 bra 	$L__BB0_53;
	bra.uni 	$L__BB0_70;
$L__BB0_53:
	add.s32 	%r54, %r79, -1;
	and.b32  	%r55, %r79, 15;
	and.b32  	%r56, %r79, 7;
	and.b32  	%r57, %r79, -16;
	and.b32  	%r58, %r79, 3;
	neg.s32 	%r59, %r57;
	cvta.to.global.u64 	%rd10, %rd19;
	cvt.s64.s32 	%rd11, %r52;
	mul.lo.s32 	%r60, %r79, %r78;
$L__BB0_54:
	cvt.s64.s32 	%rd12, %r165;
	mov.f32 	%f415, 0f00000000;
	mov.b32 	%r166, 0;
$L__BB0_55:
	setp.lt.u32 	%p38, %r54, 15;
	mul.lo.s32 	%r133, %r60, %r166;
	cvt.s64.s32 	%rd58, %r133;
	add.s64 	%rd13, %rd58, %rd11;
	mov.f32 	%f423, 0f00000000;
	mov.b32 	%r170, 0;
	@%p38 bra 	$L__BB0_58;
	shl.b64 	%rd59, %rd13, 2;
	add.s64 	%rd60, %rd1, %rd59;
	add.s64 	%rd77, %rd60, 32;
	mov.u32 	%r135, shared;
	add.s32 	%r167, %r135, 32;
	mov.f32 	%f423, 0f00000000;
	mov.u32 	%r168, %r59;
$L__BB0_57:
	.pragma "nounroll";
	ld.shared.v4.f32 	{%f288, %f289, %f290, %f291}, [%r167+-32];
	ld.global.nc.f32 	%f292, [%rd77+-32];
	fma.rn.f32 	%f293, %f288, %f292, %f423;
	ld.global.nc.f32 	%f294, [%rd77+-28];
	fma.rn.f32 	%f295, %f289, %f294, %f293;
	ld.global.nc.f32 	%f296, [%rd77+-24];
	fma.rn.f32 	%f297, %f290, %f296, %f295;
	ld.global.nc.f32 	%f298, [%rd77+-20];
	fma.rn.f32 	%f299, %f291, %f298, %f297;
	ld.shared.v4.f32 	{%f300, %f301, %f302, %f303}, [%r167+-16];
	ld.global.nc.f32 	%f304, [%rd77+-16];
	fma.rn.f32 	%f305, %f300, %f304, %f299;
	ld.global.nc.f32 	%f306, [%rd77+-12];
	fma.rn.f32 	%f307, %f301, %f306, %f305;
	ld.global.nc.f32 	%f308, [%rd77+-8];
	fma.rn.f32 	%f309, %f302, %f308, %f307;
	ld.global.nc.f32 	%f310, [%rd77+-4];
	fma.rn.f32 	%f311, %f303, %f310, %f309;
	ld.shared.v4.f32 	{%f312, %f313, %f314, %f315}, [%r167];
	ld.global.nc.f32 	%f316, [%rd77];
	fma.rn.f32 	%f317, %f312, %f316, %f311;
	ld.global.nc.f32 	%f318, [%rd77+4];
	fma.rn.f32 	%f319, %f313, %f318, %f317;
	ld.global.nc.f32 	%f320, [%rd77+8];
	fma.rn.f32 	%f321, %f314, %f320, %f319;
	ld.global.nc.f32 	%f322, [%rd77+12];
	fma.rn.f32 	%f323, %f315, %f322, %f321;
	ld.shared.v4.f32 	{%f324, %f325, %f326, %f327}, [%r167+16];
	ld.global.nc.f32 	%f328, [%rd77+16];
	fma.rn.f32 	%f329, %f324, %f328, %f323;
	ld.global.nc.f32 	%f330, [%rd77+20];
	fma.rn.f32 	%f331, %f325, %f330, %f329;
	ld.global.nc.f32 	%f332, [%rd77+24];
	fma.rn.f32 	%f333, %f326, %f332, %f331;
	ld.global.nc.f32 	%f334, [%rd77+28];
	fma.rn.f32 	%f423, %f327, %f334, %f333;
	add.s32 	%r168, %r168, 16;
	add.s32 	%r167, %r167, 64;
	add.s64 	%rd77, %rd77, 64;
	setp.ne.s32 	%p39, %r168, 0;
	mov.u32 	%r170, %r57;
	@%p39 bra 	$L__BB0_57;
$L__BB0_58:
	setp.eq.s32 	%p40, %r55, 0;
	@%p40 bra 	$L__BB0_68;
	add.s32 	%r136, %r55, -1;
	setp.lt.u32 	%p41, %r136, 7;
	@%p41 bra 	$L__BB0_61;
	shl.b32 	%r137, %r170, 2;
	mov.u32 	%r138, shared;
	add.s32 	%r139, %r138, %r137;
	ld.shared.f32 	%f336, [%r139];
	cvt.u64.u32 	%rd61, %r170;
	add.s64 	%rd62, %rd13, %rd61;
	shl.b64 	%rd63, %rd62, 2;
	add.s64 	%rd64, %rd1, %rd63;
	ld.global.nc.f32 	%f337, [%rd64];
	fma.rn.f32 	%f338, %f336, %f337, %f423;
	ld.shared.f32 	%f339, [%r139+4];
	ld.global.nc.f32 	%f340, [%rd64+4];
	fma.rn.f32 	%f341, %f339, %f340, %f338;
	ld.shared.f32 	%f342, [%r139+8];
	ld.global.nc.f32 	%f343, [%rd64+8];
	fma.rn.f32 	%f344, %f342, %f343, %f341;
	ld.shared.f32 	%f345, [%r139+12];
	ld.global.nc.f32 	%f346, [%rd64+12];
	fma.rn.f32 	%f347, %f345, %f346, %f344;
	ld.shared.f32 	%f348, [%r139+16];
	ld.global.nc.f32 	%f349, [%rd64+16];
	fma.rn.f32 	%f350, %f348, %f349, %f347;
	ld.shared.f32 	%f351, [%r139+20];
	ld.global.nc.f32 	%f352, [%rd64+20];
	fma.rn.f32 	%f353, %f351, %f352, %f350;
	ld.shared.f32 	%f354, [%r139+24];
	ld.global.nc.f32 	%f355, [%rd64+24];
	fma.rn.f32 	%f356, %f354, %f355, %f353;
	ld.shared.f32 	%f357, [%r139+28];
	ld.global.nc.f32 	%f358, [%rd64+28];
	fma.rn.f32 	%f423, %f357, %f358, %f356;
	add.s32 	%r170, %r170, 8;
$L__BB0_61:
	setp.eq.s32 	%p42, %r56, 0;
	@%p42 bra 	$L__BB0_68;
	add.s32 	%r140, %r56, -1;
	setp.lt.u32 	%p43, %r140, 3;
	@%p43 bra 	$L__BB0_64;
	shl.b32 	%r141, %r170, 2;
	mov.u32 	%r142, shared;
	add.s32 	%r143, %r142, %r141;
	ld.shared.f32 	%f360, [%r143];
	cvt.u64.u32 	%rd65, %r170;
	add.s64 	%rd66, %rd13, %rd65;
	shl.b64 	%rd67, %rd66, 2;
	add.s64 	%rd68, %rd1, %rd67;
	ld.global.nc.f32 	%f361, [%rd68];
	fma.rn.f32 	%f362, %f360, %f361, %f423;
	ld.shared.f32 	%f363, [%r143+4];
	ld.global.nc.f32 	%f364, [%rd68+4];
	fma.rn.f32 	%f365, %f363, %f364, %f362;
	ld.shared.f32 	%f366, [%r143+8];
	ld.global.nc.f32 	%f367, [%rd68+8];
	fma.rn.f32 	%f368, %f366, %f367, %f365;
	ld.shared.f32 	%f369, [%r143+12];
	ld.global.nc.f32 	%f370, [%rd68+12];
	fma.rn.f32 	%f423, %f369, %f370, %f368;
	add.s32 	%r170, %r170, 4;
$L__BB0_64:
	setp.eq.s32 	%p44, %r58, 0;
	@%p44 bra 	$L__BB0_68;
	setp.eq.s32 	%p45, %r58, 1;
	shl.b32 	%r144, %r170, 2;
	mov.u32 	%r145, shared;
	add.s32 	%r72, %r145, %r144;
	ld.shared.f32 	%f371, [%r72];
	cvt.u64.u32 	%rd69, %r170;
	add.s64 	%rd70, %rd13, %rd69;
	shl.b64 	%rd71, %rd70, 2;
	add.s64 	%rd17, %rd1, %rd71;
	ld.global.nc.f32 	%f372, [%rd17];
	fma.rn.f32 	%f423, %f371, %f372, %f423;
	@%p45 bra 	$L__BB0_68;
	setp.eq.s32 	%p46, %r58, 2;
	ld.shared.f32 	%f373, [%r72+4];
	ld.global.nc.f32 	%f374, [%rd17+4];
	fma.rn.f32 	%f423, %f373, %f374, %f423;
	@%p46 bra 	$L__BB0_68;
	ld.shared.f32 	%f375, [%r72+8];
	ld.global.nc.f32 	%f376, [%rd17+8];
	fma.rn.f32 	%f423, %f375, %f376, %f423;
$L__BB0_68:
	mul.f32 	%f377, %f59, %f423;
	sub.f32 	%f378, %f377, %f21;
	fma.rn.f32 	%f379, %f378, 0f3BBB989D, 0f3F000000;
	cvt.sat.f32.f32 	%f380, %f379;
	mov.f32 	%f381, 0f4B400001;
	mov.f32 	%f382, 0f437C0000;
	fma.rm.f32 	%f383, %f380, %f382, %f381;
	add.f32 	%f384, %f383, 0fCB40007F;
	neg.f32 	%f385, %f384;
	fma.rn.f32 	%f386, %f378, 0f3FB8AA3B, %f385;
	fma.rn.f32 	%f387, %f378, 0f32A57060, %f386;
	mov.b32 	%r146, %f383;
	shl.b32 	%r147, %r146, 23;
	mov.b32 	%f388, %r147;
	ex2.approx.ftz.f32 	%f389, %f387;
	mul.f32 	%f390, %f389, %f388;
	div.rn.f32 	%f391, %f390, %f42;
	add.s64 	%rd72, %rd13, %rd12;
	shl.b64 	%rd73, %rd72, 2;
	add.s64 	%rd74, %rd10, %rd73;
	ld.global.nc.f32 	%f392, [%rd74];
	fma.rn.f32 	%f415, %f392, %f391, %f415;
	add.s32 	%r166, %r166, 1;
	setp.ne.s32 	%p47, %r166, %r77;
	@%p47 bra 	$L__BB0_55;
	cvt.u32.u64 	%r148, %rd12;
	add.s32 	%r149, %r148, %r53;
	mul.wide.s32 	%rd75, %r149, 4;
	add.s64 	%rd76, %rd2, %rd75;
	st.global.f32 	[%rd76], %f415;
	add.s32 	%r165, %r148, %r30;
	setp.lt.s32 	%p48, %r165, %r79;
	@%p48 bra 	$L__BB0_54;
	bra.uni 	$L__BB0_71;
$L__BB0_70:
	add.s32 	%r129, %r165, %r53;
	mul.wide.s32 	%rd56, %r129, 4;
	add.s64 	%rd57, %rd2, %rd56;
	mov.b32 	%r130, 0;
	st.global.u32 	[%rd57], %r130;
	add.s32 	%r165, %r165, %r30;
	setp.lt.s32 	%p37, %r165, %r79;
	@%p37 bra 	$L__BB0_70;
$L__BB0_71:
	ret;

}


// ===== COMPILED SASS (sm_100) =====

	.target	sm_100

	.elftype	@"ET_EXEC"


//--------------------- .note.nv.tkinfo           --------------------------
	.section	.note.nv.tkinfo,"",@"SHT_NOTE"
	.sectionflags	@"SHF_NOTE_NV_TKINFO"
	.tkinfo
        /*0018*/ 	.word	0x00000002
        /*0030*/ 	.string	""
        /*0030*/ 	.string	"ptxas"
        /*0030*/ 	.string	"Cuda compilation tools, release 13.0, V13.0.88"
        /*0030*/ 	.string	"Build cuda_13.0.r13.0/compiler.36424714_0"
        /*0030*/ 	.string	"-arch sm_100 -m 64 "



//--------------------- .note.nv.cuinfo           --------------------------
	.section	.note.nv.cuinfo,"",@"SHT_NOTE"
	.sectionflags	@"SHF_NOTE_NV_CUINFO"
        /*0018*/ 	.short	0x0002
        /*001a*/ 	.short	0x0064
        /*001c*/ 	.short	0x0082
	.zero		2


//--------------------- .nv.info                  --------------------------
	.section	.nv.info,"",@"SHT_CUDA_INFO"
	.align	4


	//----- nvinfo : EIATTR_REGCOUNT
	.align		4
        /*0000*/ 	.byte	0x04, 0x2f
        /*0002*/ 	.short	(.L_1 - .L_0)
	.align		4
.L_0:
        /*0004*/ 	.word	index@(fused_decode_attention_f32)
        /*0008*/ 	.word	0x00000020


	//----- nvinfo : EIATTR_FRAME_SIZE
	.align		4
.L_1:
        /*000c*/ 	.byte	0x04, 0x11
        /*000e*/ 	.short	(.L_3 - .L_2)
	.align		4
.L_2:
        /*0010*/ 	.word	index@($__internal_0_$__cuda_sm3x_div_rn_noftz_f32_slowpath)
        /*0014*/ 	.word	0x00000000


	//----- nvinfo : EIATTR_FRAME_SIZE
	.align		4
.L_3:
        /*0018*/ 	.byte	0x04, 0x11
        /*001a*/ 	.short	(.L_5 - .L_4)
	.align		4
.L_4:
        /*001c*/ 	.word	index@(fused_decode_attention_f32)
        /*0020*/ 	.word	0x00000000


	//----- nvinfo : EIATTR_MIN_STACK_SIZE
	.align		4
.L_5:
        /*0024*/ 	.byte	0x04, 0x12
        /*0026*/ 	.short	(.L_7 - .L_6)
	.align		4
.L_6:
        /*0028*/ 	.word	index@(fused_decode_attention_f32)
        /*002c*/ 	.word	0x00000000
.L_7:


//--------------------- .nv.compat                --------------------------
	.section	.nv.compat,"",@"SHT_CUDA_COMPAT_INFO"
	.align	4
        /*0000*/ 	.byte	0x02, 0x09, 0x00, 0x00, 0x02, 0x02, 0x01, 0x00, 0x02, 0x05, 0x05, 0x00, 0x03, 0x07, 0x01, 0x01
        /*0010*/ 	.byte	0x02, 0x03, 0x00, 0x00, 0x02, 0x06, 0x01, 0x00, 0x04, 0x0b, 0x08, 0x00, 0x01, 0x00, 0x00, 0x00
        /*0020*/ 	.byte	0x00, 0x00, 0x00, 0x00


//--------------------- .nv.info.fused_decode_attention_f32 --------------------------
	.section	.nv.info.fused_decode_attention_f32,"",@"SHT_CUDA_INFO"
	.sectionflags	@""
	.align	4


	//----- nvinfo : EIATTR_CUDA_API_VERSION
	.align		4
        /*0000*/ 	.byte	0x04, 0x37
        /*0002*/ 	.short	(.L_9 - .L_8)
.L_8:
        /*0004*/ 	.word	0x00000082


	//----- nvinfo : EIATTR_KPARAM_INFO
	.align		4
.L_9:
        /*0008*/ 	.byte	0x04, 0x17
        /*000a*/ 	.short	(.L_11 - .L_10)
.L_10:
        /*000c*/ 	.word	0x00000000
        /*0010*/ 	.short	0x0008
        /*0012*/ 	.short	0x0030
        /*0014*/ 	.byte	0x00, 0xf0, 0x11, 0x00


	//----- nvinfo : EIATTR_KPARAM_INFO
	.align		4
.L_11:
        /*0018*/ 	.byte	0x04, 0x17
        /*001a*/ 	.short	(.L_13 - .L_12)
.L_12:
        /*001c*/ 	.word	0x00000000
        /*0020*/ 	.short	0x0007
        /*0022*/ 	.short	0x002c
        /*0024*/ 	.byte	0x00, 0xf0, 0x11, 0x00


	//----- nvinfo : EIATTR_KPARAM_INFO
	.align		4
.L_13:
        /*0028*/ 	.byte	0x04, 0x17
        /*002a*/ 	.short	(.L_15 - .L_14)
.L_14:
        /*002c*/ 	.word	0x00000000
        /*0030*/ 	.short	0x0006
        /*0032*/ 	.short	0x0028
        /*0034*/ 	.byte	0x00, 0xf0, 0x11, 0x00


	//----- nvinfo : EIATTR_KPARAM_INFO
	.align		4
.L_15:
        /*0038*/ 	.byte	0x04, 0x17
        /*003a*/ 	.short	(.L_17 - .L_16)
.L_16:
        /*003c*/ 	.word	0x00000000
        /*0040*/ 	.short	0x0005
        /*0042*/ 	.short	0x0024
        /*0044*/ 	.byte	0x00, 0xf0, 0x11, 0x00


	//----- nvinfo : EIATTR_KPARAM_INFO
	.align		4
.L_17:
        /*0048*/ 	.byte	0x04, 0x17
        /*004a*/ 	.short	(.L_19 - .L_18)
.L_18:
        /*004c*/ 	.word	0x00000000
        /*0050*/ 	.short	0x0004
        /*0052*/ 	.short	0x0020
        /*0054*/ 	.byte	0x00, 0xf0, 0x11, 0x00


	//----- nvinfo : EIATTR_KPARAM_INFO
	.align		4
.L_19:
        /*0058*/ 	.byte	0x04, 0x17
        /*005a*/ 	.short	(.L_21 - .L_20)
.L_20:
        /*005c*/ 	.word	0x00000000
        /*0060*/ 	.short	0x0003
        /*0062*/ 	.short	0x0018
        /*0064*/ 	.byte	0x00, 0xf5, 0x21, 0x00


	//----- nvinfo : EIATTR_KPARAM_INFO
	.align		4
.L_21:
        /*0068*/ 	.byte	0x04, 0x17
        /*006a*/ 	.short	(.L_23 - .L_22)
.L_22:
        /*006c*/ 	.word	0x00000000
        /*0070*/ 	.short	0x0002
        /*0072*/ 	.short	0x0010
        /*0074*/ 	.byte	0x00, 0xf5, 0x21, 0x00


	//----- nvinfo : EIATTR_KPARAM_INFO
	.align		4
.L_23:
        /*0078*/ 	.byte	0x04, 0x17
        /*007a*/ 	.short	(.L_25 - .L_24)
.L_24:
        /*007c*/ 	.word	0x00000000
        /*0080*/ 	.short	0x0001
        /*0082*/ 	.short	0x0008
        /*0084*/ 	.byte	0x00, 0xf5, 0x21, 0x00


	//----- nvinfo : EIATTR_KPARAM_INFO
	.align		4
.L_25:
        /*0088*/ 	.byte	0x04, 0x17
        /*008a*/ 	.short	(.L_27 - .L_26)
.L_26:
        /*008c*/ 	.word	0x00000000
        /*0090*/ 	.short	0x0000
        /*0092*/ 	.short	0x0000
        /*0094*/ 	.byte	0x00, 0xf5, 0x21, 0x00


	//----- nvinfo : EIATTR_SPARSE_MMA_MASK
	.align		4
.L_27:
        /*0098*/ 	.byte	0x03, 0x50
        /*009a*/ 	.short	0x0000


	//----- nvinfo : EIATTR_MAXREG_COUNT
	.align		4
        /*009c*/ 	.byte	0x03, 0x1b
        /*009e*/ 	.short	0x00ff


	//----- nvinfo : EIATTR_NUM_BARRIERS
	.align		4
        /*00a0*/ 	.byte	0x02, 0x4c
        /*00a2*/ 	.byte	0x01
	.zero		1


	//----- nvinfo : EIATTR_MERCURY_ISA_VERSION
	.align		4
        /*00a4*/ 	.byte	0x03, 0x5f
        /*00a6*/ 	.short	0x0101


	//----- nvinfo : EIATTR_UNUSED_LOAD_BYTE_OFFSET
	.align		4
        /*00a8*/ 	.byte	0x04, 0x44
        /*00aa*/ 	.short	(.L_29 - .L_28)


	//   ....[0]....
.L_28:
        /*00ac*/ 	.word	0x00000ca0
        /*00b0*/ 	.word	0x00000fff


	//   ....[1]....
        /*00b4*/ 	.word	0x000018c0
        /*00b8*/ 	.word	0x00000fff


	//   ....[2]....
        /*00bc*/ 	.word	0x000026d0
        /*00c0*/ 	.word	0x00000fff


	//----- nvinfo : EIATTR_VRC_CTA_INIT_COUNT
	.align		4
.L_29:
        /*00c4*/ 	.byte	0x02, 0x4a
	.zero		1
	.zero		1


	//----- nvinfo : EIATTR_EXIT_INSTR_OFFSETS
	.align		4
        /*00c8*/ 	.byte	0x04, 0x1c
        /*00ca*/ 	.short	(.L_31 - .L_30)


	//   ....[0]....
.L_30:
        /*00cc*/ 	.word	0x00001cc0


	//   ....[1]....
        /*00d0*/ 	.word	0x00001d80


	//   ....[2]....
        /*00d4*/ 	.word	0x000029e0


	//----- nvinfo : EIATTR_CRS_STACK_SIZE
	.align		4
.L_31:
        /*00d8*/ 	.byte	0x04, 0x1e
        /*00da*/ 	.short	(.L_33 - .L_32)
.L_32:
        /*00dc*/ 	.word	0x00000000


	//----- nvinfo : EIATTR_CBANK_PARAM_SIZE
	.align		4
.L_33:
        /*00e0*/ 	.byte	0x03, 0x19
        /*00e2*/ 	.short	0x0034


	//----- nvinfo : EIATTR_PARAM_CBANK
	.align		4
        /*00e4*/ 	.byte	0x04, 0x0a
        /*00e6*/ 	.short	(.L_35 - .L_34)
	.align		4
.L_34:
        /*00e8*/ 	.word	index@(.nv.constant0.fused_decode_attention_f32)
        /*00ec*/ 	.short	0x0380
        /*00ee*/ 	.short	0x0034


	//----- nvinfo : EIATTR_SW_WAR
	.align		4
.L_35:
        /*00f0*/ 	.byte	0x04, 0x36
        /*00f2*/ 	.short	(.L_37 - .L_36)
.L_36:
        /*00f4*/ 	.word	0x00000008
.L_37:


//--------------------- .nv.callgraph             --------------------------
	.section	.nv.callgraph,"",@"SHT_CUDA_CALLGRAPH"
	.align	4
	.sectionentsize	8
	.align		4
        /*0000*/ 	.word	0x00000000
	.align		4
        /*0004*/ 	.word	0xffffffff
	.align		4
        /*0008*/ 	.word	0x00000000
	.align		4
        /*000c*/ 	.word	0xfffffffe
	.align		4
        /*0010*/ 	.word	0x00000000
	.align		4
        /*0014*/ 	.word	0xfffffffd
	.align		4
        /*0018*/ 	.word	0x00000000
	.align		4
        /*001c*/ 	.word	0xfffffffc


//--------------------- .text.fused_decode_attention_f32 --------------------------
	.section	.text.fused_decode_attention_f32,"ax",@progbits
	.align	128
        .global         fused_decode_attention_f32
        .type           fused_decode_attention_f32,@function
        .size           fused_decode_attention_f32,(.L_x_52 - fused_decode_attention_f32)
        .other          fused_decode_attention_f32,@"STO_CUDA_ENTRY STV_DEFAULT"
fused_decode_attention_f32:
.text.fused_decode_attention_f32:
[----:B------:R-:W-:Y:S08]  /*0000*/  LDC R1, c[0x0][0x37c] ;  /* 0x0000df00ff017b82 */ /* 0x000ff00000000800 */
[----:B------:R-:W0:Y:S01]  /*0010*/  LDC.64 R2, c[0x0][0x3a8] ;  /* 0x0000ea00ff027b82 */ /* 0x000e220000000a00 */
[----:B------:R-:W1:Y:S01]  /*0020*/  S2R R20, SR_TID.X ;  /* 0x0000000000147919 */ /* 0x000e620000002100 */
[----:B------:R-:W2:Y:S01]  /*0030*/  LDCU UR4, c[0x0][0x3b0] ;  /* 0x00007600ff0477ac */ /* 0x000ea20008000800 */
[----:B------:R-:W-:Y:S01]  /*0040*/  BSSY.RECONVERGENT B0, `(.L_x_0) ;  /* 0x0000028000007945 */ /* 0x000fe20003800200 */
[----:B------:R-:W3:Y:S04]  /*0050*/  LDCU UR9, c[0x0][0x3a4] ;  /* 0x00007480ff0977ac */ /* 0x000ee80008000800 */
[----:B------:R-:W4:Y:S01]  /*0060*/  S2UR UR8, SR_CTAID.X ;  /* 0x00000000000879c3 */ /* 0x000f220000002500 */
[----:B------:R-:W0:Y:S01]  /*0070*/  LDCU.64 UR6, c[0x0][0x358] ;  /* 0x00006b00ff0677ac */ /* 0x000e220008000a00 */
[----:B--2---:R-:W-:Y:S01]  /*0080*/  IMAD.U32 R17, RZ, RZ, UR4 ;  /* 0x00000004ff117e24 */ /* 0x004fe2000f8e00ff */
[----:B0-----:R-:W-:-:S04]  /*0090*/  IABS R9, R2 ;  /* 0x0000000200097213 */ /* 0x001fc80000000000 */
[----:B------:R-:W0:Y:S01]  /*00a0*/  I2F.RP R0, R9 ;  /* 0x0000000900007306 */ /* 0x000e220000209400 */
[----:B----4-:R-:W-:Y:S01]  /*00b0*/  IMAD R7, R3, UR8, RZ ;  /* 0x0000000803077c24 */ /* 0x010fe2000f8e02ff */
[----:B-1----:R-:W-:-:S06]  /*00c0*/  ISETP.GE.AND P3, PT, R20, R17, PT ;  /* 0x000000111400720c */ /* 0x002fcc0003f66270 */
[----:B0-----:R-:W0:Y:S02]  /*00d0*/  MUFU.RCP R0, R0 ;  /* 0x0000000000007308 */ /* 0x001e240000001000 */
[----:B0-----:R-:W-:-:S06]  /*00e0*/  VIADD R4, R0, 0xffffffe ;  /* 0x0ffffffe00047836 */ /* 0x001fcc0000000000 */
[----:B------:R0:W1:Y:S02]  /*00f0*/  F2I.FTZ.U32.TRUNC.NTZ R5, R4 ;  /* 0x0000000400057305 */ /* 0x000064000021f000 */
[----:B0-----:R-:W-:Y:S02]  /*0100*/  HFMA2 R4, -RZ, RZ, 0, 0 ;  /* 0x00000000ff047431 */ /* 0x001fe400000001ff */
[----:B-1----:R-:W-:-:S04]  /*0110*/  IMAD.MOV R6, RZ, RZ, -R5 ;  /* 0x000000ffff067224 */ /* 0x002fc800078e0a05 */
[----:B------:R-:W-:Y:S01]  /*0120*/  IMAD R11, R6, R9, RZ ;  /* 0x00000009060b7224 */ /* 0x000fe200078e02ff */
[----:B------:R-:W-:Y:S02]  /*0130*/  IABS R6, R7 ;  /* 0x0000000700067213 */ /* 0x000fe40000000000 */
[----:B------:R-:W-:Y:S01]  /*0140*/  LOP3.LUT R7, R7, R2, RZ, 0x3c, !PT ;  /* 0x0000000207077212 */ /* 0x000fe200078e3cff */
[----:B------:R-:W-:-:S03]  /*0150*/  IMAD.HI.U32 R5, R5, R11, R4 ;  /* 0x0000000b05057227 */ /* 0x000fc600078e0004 */
[----:B------:R-:W-:-:S03]  /*0160*/  ISETP.GE.AND P0, PT, R7, RZ, PT ;  /* 0x000000ff0700720c */ /* 0x000fc60003f06270 */
[----:B------:R-:W-:-:S04]  /*0170*/  IMAD.HI.U32 R0, R5, R6, RZ ;  /* 0x0000000605007227 */ /* 0x000fc800078e00ff */
[----:B------:R-:W-:-:S04]  /*0180*/  IMAD.MOV R4, RZ, RZ, -R0 ;  /* 0x000000ffff047224 */ /* 0x000fc800078e0a00 */
[----:B------:R-:W-:-:S05]  /*0190*/  IMAD R4, R9, R4, R6 ;  /* 0x0000000409047224 */ /* 0x000fca00078e0206 */
[----:B------:R-:W-:-:S13]  /*01a0*/  ISETP.GT.U32.AND P2, PT, R9, R4, PT ;  /* 0x000000040900720c */ /* 0x000fda0003f44070 */
[----:B------:R-:W-:-:S04]  /*01b0*/  @!P2 IADD3 R4, PT, PT, R4, -R9, RZ ;  /* 0x800000090404a210 */ /* 0x000fc80007ffe0ff */
[----:B------:R-:W-:Y:S01]  /*01c0*/  ISETP.GE.U32.AND P1, PT, R4, R9, PT ;  /* 0x000000090400720c */ /* 0x000fe20003f26070 */
[----:B---3--:R-:W-:-:S12]  /*01d0*/  @P3 BRA `(.L_x_1) ;  /* 0x0000000000383947 */ /* 0x008fd80003800000 */
[----:B------:R-:W0:Y:S01]  /*01e0*/  S2R R9, SR_CgaCtaId ;  /* 0x0000000000097919 */ /* 0x000e220000008800 */
[----:B------:R-:W1:Y:S01]  /*01f0*/  LDC R13, c[0x0][0x360] ;  /* 0x0000d800ff0d7b82 */ /* 0x000e620000000800 */
[----:B------:R-:W-:Y:S01]  /*0200*/  MOV R4, 0x400 ;  /* 0x0000040000047802 */ /* 0x000fe20000000f00 */
[----:B------:R-:W-:-:S06]  /*0210*/  IMAD.MOV.U32 R8, RZ, RZ, R20 ;  /* 0x000000ffff087224 */ /* 0x000fcc00078e0014 */
[----:B------:R-:W2:Y:S01]  /*0220*/  LDC.64 R6, c[0x0][0x388] ;  /* 0x0000e200ff067b82 */ /* 0x000ea20000000a00 */
[----:B0-----:R-:W-:-:S07]  /*0230*/  LEA R9, R9, R4, 0x18 ;  /* 0x0000000409097211 */ /* 0x001fce00078ec0ff */
.L_x_2:
[----:B------:R-:W-:-:S04]  /*0240*/  IMAD R5, R17, UR8, R8 ;  /* 0x0000000811057c24 */ /* 0x000fc8000f8e0208 */
[----:B0-2---:R-:W-:-:S06]  /*0250*/  IMAD.WIDE R4, R5, 0x4, R6 ;  /* 0x0000000405047825 */ /* 0x005fcc00078e0206 */
[----:B------:R-:W2:Y:S01]  /*0260*/  LDG.E.CONSTANT R4, desc[UR6][R4.64] ;  /* 0x0000000604047981 */ /* 0x000ea2000c1e9900 */
[----:B------:R-:W-:Y:S01]  /*0270*/  IMAD R11, R8, 0x4, R9 ;  /* 0x00000004080b7824 */ /* 0x000fe200078e0209 */
[----:B-1----:R-:W-:-:S04]  /*0280*/  IADD3 R8, PT, PT, R13, R8, RZ ;  /* 0x000000080d087210 */ /* 0x002fc80007ffe0ff */
[----:B------:R-:W-:Y:S01]  /*0290*/  ISETP.GE.AND P3, PT, R8, R17, PT ;  /* 0x000000110800720c */ /* 0x000fe20003f66270 */
[----:B--2---:R0:W-:-:S12]  /*02a0*/  STS [R11], R4 ;  /* 0x000000040b007388 */ /* 0x0041d80000000800 */
[----:B------:R-:W-:Y:S05]  /*02b0*/  @!P3 BRA `(.L_x_2) ;  /* 0xfffffffc00e0b947 */ /* 0x000fea000383ffff */
.L_x_1:
[----:B------:R-:W-:Y:S05]  /*02c0*/  BSYNC.RECONVERGENT B0 ;  /* 0x0000000000007941 */ /* 0x000fea0003800200 */
.L_x_0:
[----:B------:R-:W-:Y:S01]  /*02d0*/  @!P2 VIADD R0, R0, 0x1 ;  /* 0x000000010000a836 */ /* 0x000fe20000000000 */
[----:B------:R-:W-:Y:S01]  /*02e0*/  BAR.SYNC.DEFER_BLOCKING 0x0 ;  /* 0x0000000000007b1d */ /* 0x000fe20000010000 */
[----:B------:R-:W-:Y:S02]  /*02f0*/  ISETP.NE.AND P2, PT, R2, RZ, PT ;  /* 0x000000ff0200720c */ /* 0x000fe40003f45270 */
[----:B------:R-:W-:Y:S01]  /*0300*/  @P1 VIADD R0, R0, 0x1 ;  /* 0x0000000100001836 */ /* 0x000fe20000000000 */
[----:B------:R-:W-:Y:S02]  /*0310*/  ISETP.GE.AND P1, PT, R20, UR9, PT ;  /* 0x0000000914007c0c */ /* 0x000fe4000bf26270 */
[----:B------:R-:W1:Y:S01]  /*0320*/  LDCU.64 UR10, c[0x0][0x390] ;  /* 0x00007200ff0a77ac */ /* 0x000e620008000a00 */
[----:B------:R-:W-:Y:S01]  /*0330*/  BSSY.RECONVERGENT B0, `(.L_x_3) ;  /* 0x00000ad000007945 */ /* 0x000fe20003800200 */
[----:B------:R-:W-:-:S06]  /*0340*/  @!P0 IADD3 R0, PT, PT, -R0, RZ, RZ ;  /* 0x000000ff00008210 */ /* 0x000fcc0007ffe1ff */
[----:B------:R-:W-:Y:S01]  /*0350*/  @!P2 LOP3.LUT R0, RZ, R2, RZ, 0x33, !PT ;  /* 0x00000002ff00a212 */ /* 0x000fe200078e33ff */
[----:B------:R-:W-:Y:S02]  /*0360*/  IMAD.MOV.U32 R2, RZ, RZ, -0x800000 ;  /* 0xff800000ff027424 */ /* 0x000fe400078e00ff */
[----:B------:R-:W-:Y:S05]  /*0370*/  @P1 BRA `(.L_x_4) ;  /* 0x0000000800a01947 */ /* 0x000fea0003800000 */
[----:B------:R-:W2:Y:S01]  /*0380*/  LDC R12, c[0x0][0x360] ;  /* 0x0000d800ff0c7b82 */ /* 0x000ea20000000800 */
[----:B------:R-:W-:-:S13]  /*0390*/  ISETP.GE.AND P0, PT, R17, 0x1, PT ;  /* 0x000000011100780c */ /* 0x000fda0003f06270 */
[----:B------:R-:W-:Y:S05]  /*03a0*/  @!P0 BRA `(.L_x_5) ;  /* 0x0000000800748947 */ /* 0x000fea0003800000 */
[C---:B------:R-:W-:Y:S01]  /*03b0*/  LOP3.LUT R19, R17.reuse, 0xf, RZ, 0xc0, !PT ;  /* 0x0000000f11137812 */ /* 0x040fe200078ec0ff */
[----:B------:R-:W-:Y:S01]  /*03c0*/  BSSY.RECONVERGENT B1, `(.L_x_6) ;  /* 0x000009a000017945 */ /* 0x000fe20003800200 */
[----:B------:R-:W-:Y:S01]  /*03d0*/  LOP3.LUT R18, R17, 0x7, RZ, 0xc0, !PT ;  /* 0x0000000711127812 */ /* 0x000fe200078ec0ff */
[-C--:B------:R-:W-:Y:S01]  /*03e0*/  IMAD R14, R3, R17.reuse, RZ ;  /* 0x00000011030e7224 */ /* 0x080fe200078e02ff */
[----:B------:R-:W-:Y:S01]  /*03f0*/  LOP3.LUT R16, R17, 0x7ffffff0, RZ, 0xc0, !PT ;  /* 0x7ffffff011107812 */ /* 0x000fe200078ec0ff */
[----:B------:R-:W-:Y:S01]  /*0400*/  VIADD R2, R19, 0xffffffff ;  /* 0xffffffff13027836 */ /* 0x000fe20000000000 */
[----:B0-----:R-:W-:Y:S01]  /*0410*/  IADD3 R4, PT, PT, R18, -0x1, RZ ;  /* 0xffffffff12047810 */ /* 0x001fe20007ffe0ff */
[----:B------:R-:W-:Y:S01]  /*0420*/  IMAD R3, R0, R17, RZ ;  /* 0x0000001100037224 */ /* 0x000fe200078e02ff */
[----:B------:R-:W-:Y:S01]  /*0430*/  LOP3.LUT R15, R17, 0x3, RZ, 0xc0, !PT ;  /* 0x00000003110f7812 */ /* 0x000fe200078ec0ff */
[----:B------:R-:W-:Y:S01]  /*0440*/  IMAD.MOV.U32 R13, RZ, RZ, R20 ;  /* 0x000000ffff0d7224 */ /* 0x000fe200078e0014 */
[----:B------:R-:W-:Y:S01]  /*0450*/  ISETP.GE.U32.AND P0, PT, R2, 0x7, PT ;  /* 0x000000070200780c */ /* 0x000fe20003f06070 */
[----:B------:R-:W-:Y:S01]  /*0460*/  IMAD.MOV.U32 R2, RZ, RZ, -0x800000 ;  /* 0xff800000ff027424 */ /* 0x000fe200078e00ff */
[----:B------:R-:W-:-:S13]  /*0470*/  ISETP.GE.U32.AND P1, PT, R4, 0x3, PT ;  /* 0x000000030400780c */ /* 0x000fda0003f26070 */
.L_x_12:
[----:B------:R-:W0:Y:S01]  /*0480*/  LDCU UR5, c[0x0][0x3b0] ;  /* 0x00007600ff0577ac */ /* 0x000e220008000800 */
[-C--:B------:R-:W-:Y:S01]  /*0490*/  IMAD R4, R14, R13.reuse, RZ ;  /* 0x0000000d0e047224 */ /* 0x080fe200078e02ff */
[----:B--2---:R-:W-:Y:S01]  /*04a0*/  IADD3 R13, PT, PT, R12, R13, RZ ;  /* 0x0000000d0c0d7210 */ /* 0x004fe20007ffe0ff */
[----:B------:R-:W-:Y:S01]  /*04b0*/  IMAD.MOV.U32 R11, RZ, RZ, RZ ;  /* 0x000000ffff0b7224 */ /* 0x000fe200078e00ff */
[----:B------:R-:W2:Y:S01]  /*04c0*/  LDCU UR4, c[0x0][0x3a4] ;  /* 0x00007480ff0477ac */ /* 0x000ea20008000800 */
[----:B------:R-:W-:Y:S02]  /*04d0*/  SHF.R.S32.HI R21, RZ, 0x1f, R3 ;  /* 0x0000001fff157819 */ /* 0x000fe40000011403 */
[----:B------:R-:W-:Y:S02]  /*04e0*/  IADD3 R22, P4, PT, R3, R4, RZ ;  /* 0x0000000403167210 */ /* 0x000fe40007f9e0ff */
[----:B------:R-:W-:Y:S02]  /*04f0*/  MOV R23, RZ ;  /* 0x000000ff00177202 */ /* 0x000fe40000000f00 */
[----:B------:R-:W-:Y:S01]  /*0500*/  LEA.HI.X.SX32 R21, R4, R21, 0x1, P4 ;  /* 0x0000001504157211 */ /* 0x000fe200020f0eff */
[----:B0-----:R-:W-:Y:S01]  /*0510*/  IMAD.U32 R17, RZ, RZ, UR5 ;  /* 0x00000005ff117e24 */ /* 0x001fe2000f8e00ff */
[----:B--2---:R-:W-:-:S04]  /*0520*/  ISETP.GE.AND P2, PT, R13, UR4, PT ;  /* 0x000000040d007c0c */ /* 0x004fc8000bf46270 */
[----:B------:R-:W-:-:S13]  /*0530*/  ISETP.GE.U32.AND P3, PT, R17, 0x10, PT ;  /* 0x000000101100780c */ /* 0x000fda0003f66070 */
[----:B------:R-:W-:Y:S05]  /*0540*/  @!P3 BRA `(.L_x_7) ;  /* 0x0000000000ccb947 */ /* 0x000fea0003800000 */
[----:B------:R-:W0:Y:S01]  /*0550*/  S2R R5, SR_CgaCtaId ;  /* 0x0000000000057919 */ /* 0x000e220000008800 */
[----:B------:R-:W-:Y:S01]  /*0560*/  MOV R8, 0x400 ;  /* 0x0000040000087802 */ /* 0x000fe20000000f00 */
[----:B------:R-:W-:Y:S02]  /*0570*/  IMAD.MOV.U32 R11, RZ, RZ, RZ ;  /* 0x000000ffff0b7224 */ /* 0x000fe400078e00ff */
[----:B------:R-:W-:Y:S01]  /*0580*/  IMAD.MOV.U32 R9, RZ, RZ, RZ ;  /* 0x000000ffff097224 */ /* 0x000fe200078e00ff */
[----:B0-----:R-:W-:-:S07]  /*0590*/  LEA R8, R5, R8, 0x18 ;  /* 0x0000000805087211 */ /* 0x001fce00078ec0ff */
.L_x_8:
[----:B------:R-:W-:-:S04]  /*05a0*/  IADD3 R4, P3, PT, R9, R22, RZ ;  /* 0x0000001609047210 */ /* 0x000fc80007f7e0ff */
[----:B------:R-:W-:Y:S02]  /*05b0*/  IADD3.X R5, PT, PT, RZ, R21, RZ, P3, !PT ;  /* 0x00000015ff057210 */ /* 0x000fe40001ffe4ff */
[----:B-1----:R-:W-:-:S04]  /*05c0*/  LEA R24, P3, R4, UR10, 0x2 ;  /* 0x0000000a04187c11 */ /* 0x002fc8000f8610ff */
[----:B------:R-:W-:-:S05]  /*05d0*/  LEA.HI.X R25, R4, UR11, R5, 0x2, P3 ;  /* 0x0000000b04197c11 */ /* 0x000fca00098f1405 */
[----:B------:R-:W2:Y:S04]  /*05e0*/  LDG.E.CONSTANT R23, desc[UR6][R24.64] ;  /* 0x0000000618177981 */ /* 0x000ea8000c1e9900 */
[----:B------:R-:W3:Y:S01]  /*05f0*/  LDG.E.CONSTANT R10, desc[UR6][R24.64+0x4] ;  /* 0x00000406180a7981 */ /* 0x000ee2000c1e9900 */
[----:B------:R-:W-:-:S03]  /*0600*/  IMAD R5, R9, 0x4, R8 ;  /* 0x0000000409057824 */ /* 0x000fc600078e0208 */
[----:B------:R-:W4:Y:S04]  /*0610*/  LDG.E.CONSTANT R27, desc[UR6][R24.64+0x8] ;  /* 0x00000806181b7981 */ /* 0x000f28000c1e9900 */
[----:B------:R-:W2:Y:S02]  /*0620*/  LDS.128 R4, [R5] ;  /* 0x0000000005047984 */ /* 0x000ea40000000c00 */
[----:B--2---:R-:W-:Y:S02]  /*0630*/  FFMA R26, R4, R23, R11 ;  /* 0x00000017041a7223 */ /* 0x004fe4000000000b */
[----:B------:R-:W2:Y:S04]  /*0640*/  LDG.E.CONSTANT R4, desc[UR6][R24.64+0xc] ;  /* 0x00000c0618047981 */ /* 0x000ea8000c1e9900 */
[----:B------:R-:W5:Y:S01]  /*0650*/  LDG.E.CONSTANT R11, desc[UR6][R24.64+0x10] ;  /* 0x00001006180b7981 */ /* 0x000f62000c1e9900 */
[----:B---3--:R-:W-:-:S03]  /*0660*/  FFMA R29, R5, R10, R26 ;  /* 0x0000000a051d7223 */ /* 0x008fc6000000001a */
[----:B------:R-:W3:Y:S04]  /*0670*/  LDG.E.CONSTANT R26, desc[UR6][R24.64+0x14] ;  /* 0x00001406181a7981 */ /* 0x000ee8000c1e9900 */
[----:B------:R-:W3:Y:S01]  /*0680*/  LDG.E.CONSTANT R23, desc[UR6][R24.64+0x18] ;  /* 0x0000180618177981 */ /* 0x000ee2000c1e9900 */
[----:B----4-:R-:W-:Y:S01]  /*0690*/  FFMA R6, R6, R27, R29 ;  /* 0x0000001b06067223 */ /* 0x010fe2000000001d */
[----:B------:R-:W-:-:S03]  /*06a0*/  IMAD R10, R9, 0x4, R8 ;  /* 0x00000004090a7824 */ /* 0x000fc600078e0208 */
[----:B--2---:R-:W-:Y:S02]  /*06b0*/  FFMA R27, R7, R4, R6 ;  /* 0x00000004071b7223 */ /* 0x004fe40000000006 */
[----:B------:R-:W5:Y:S02]  /*06c0*/  LDS.128 R4, [R10+0x10] ;  /* 0x000010000a047984 */ /* 0x000f640000000c00 */
[----:B-----5:R-:W-:Y:S02]  /*06d0*/  FFMA R28, R4, R11, R27 ;  /* 0x0000000b041c7223 */ /* 0x020fe4000000001b */
[----:B------:R-:W2:Y:S04]  /*06e0*/  LDG.E.CONSTANT R4, desc[UR6][R24.64+0x1c] ;  /* 0x00001c0618047981 */ /* 0x000ea8000c1e9900 */
[----:B------:R-:W4:Y:S01]  /*06f0*/  LDG.E.CONSTANT R11, desc[UR6][R24.64+0x20] ;  /* 0x00002006180b7981 */ /* 0x000f22000c1e9900 */
[----:B---3--:R-:W-:-:S03]  /*0700*/  FFMA R5, R5, R26, R28 ;  /* 0x0000001a05057223 */ /* 0x008fc6000000001c */
[----:B------:R-:W3:Y:S01]  /*0710*/  LDG.E.CONSTANT R26, desc[UR6][R24.64+0x24] ;  /* 0x00002406181a7981 */ /* 0x000ee2000c1e9900 */
[----:B------:R-:W-:-:S03]  /*0720*/  FFMA R6, R6, R23, R5 ;  /* 0x0000001706067223 */ /* 0x000fc60000000005 */
[----:B------:R-:W5:Y:S01]  /*0730*/  LDG.E.CONSTANT R23, desc[UR6][R24.64+0x28] ;  /* 0x0000280618177981 */ /* 0x000f62000c1e9900 */
[----:B--2---:R-:W-:-:S03]  /*0740*/  FFMA R27, R7, R4, R6 ;  /* 0x00000004071b7223 */ /* 0x004fc60000000006 */
[----:B------:R-:W4:Y:S02]  /*0750*/  LDS.128 R4, [R10+0x20] ;  /* 0x000020000a047984 */ /* 0x000f240000000c00 */
[----:B----4-:R-:W-:Y:S02]  /*0760*/  FFMA R28, R4, R11, R27 ;  /* 0x0000000b041c7223 */ /* 0x010fe4000000001b */
[----:B------:R-:W2:Y:S04]  /*0770*/  LDG.E.CONSTANT R4, desc[UR6][R24.64+0x2c] ;  /* 0x00002c0618047981 */ /* 0x000ea8000c1e9900 */
[----:B------:R-:W4:Y:S01]  /*0780*/  LDG.E.CONSTANT R11, desc[UR6][R24.64+0x30] ;  /* 0x00003006180b7981 */ /* 0x000f22000c1e9900 */
[----:B---3--:R-:W-:-:S03]  /*0790*/  FFMA R5, R5, R26, R28 ;  /* 0x0000001a05057223 */ /* 0x008fc6000000001c */
[----:B------:R-:W3:Y:S01]  /*07a0*/  LDG.E.CONSTANT R26, desc[UR6][R24.64+0x34] ;  /* 0x00003406181a7981 */ /* 0x000ee2000c1e9900 */
[----:B-----5:R-:W-:-:S03]  /*07b0*/  FFMA R6, R6, R23, R5 ;  /* 0x0000001706067223 */ /* 0x020fc60000000005 */
[----:B------:R-:W5:Y:S04]  /*07c0*/  LDG.E.CONSTANT R23, desc[UR6][R24.64+0x38] ;  /* 0x0000380618177981 */ /* 0x000f68000c1e9900 */
[----:B------:R-:W5:Y:S01]  /*07d0*/  LDG.E.CONSTANT R28, desc[UR6][R24.64+0x3c] ;  /* 0x00003c06181c7981 */ /* 0x000f62000c1e9900 */
[----:B------:R-:W-:-:S04]  /*07e0*/  IADD3 R9, PT, PT, R9, 0x10, RZ ;  /* 0x0000001009097810 */ /* 0x000fc80007ffe0ff */
[----:B------:R-:W-:Y:S01]  /*07f0*/  ISETP.NE.AND P3, PT, R9, R16, PT ;  /* 0x000000100900720c */ /* 0x000fe20003f65270 */
[----:B--2---:R-:W-:Y:S02]  /*0800*/  FFMA R27, R7, R4, R6 ;  /* 0x00000004071b7223 */ /* 0x004fe40000000006 */
[----:B------:R-:W4:Y:S02]  /*0810*/  LDS.128 R4, [R10+0x30] ;  /* 0x000030000a047984 */ /* 0x000f240000000c00 */
[----:B----4-:R-:W-:-:S04]  /*0820*/  FFMA R4, R4, R11, R27 ;  /* 0x0000000b04047223 */ /* 0x010fc8000000001b */
[----:B---3--:R-:W-:-:S04]  /*0830*/  FFMA R5, R5, R26, R4 ;  /* 0x0000001a05057223 */ /* 0x008fc80000000004 */
[----:B-----5:R-:W-:-:S04]  /*0840*/  FFMA R6, R6, R23, R5 ;  /* 0x0000001706067223 */ /* 0x020fc80000000005 */
[----:B------:R-:W-:Y:S01]  /*0850*/  FFMA R11, R7, R28, R6 ;  /* 0x0000001c070b7223 */ /* 0x000fe20000000006 */
[----:B------:R-:W-:Y:S06]  /*0860*/  @P3 BRA `(.L_x_8) ;  /* 0xfffffffc004c3947 */ /* 0x000fec000383ffff */
[----:B------:R-:W-:-:S07]  /*0870*/  IMAD.MOV.U32 R23, RZ, RZ, R16 ;  /* 0x000000ffff177224 */ /* 0x000fce00078e0010 */
.L_x_7:
[----:B------:R-:W-:-:S13]  /*0880*/  ISETP.NE.AND P3, PT, R19, RZ, PT ;  /* 0x000000ff1300720c */ /* 0x000fda0003f65270 */
[----:B------:R-:W-:Y:S05]  /*0890*/  @!P3 BRA `(.L_x_9) ;  /* 0x000000040020b947 */ /* 0x000fea0003800000 */
[----:B------:R-:W-:Y:S01]  /*08a0*/  ISETP.NE.AND P3, PT, R18, RZ, PT ;  /* 0x000000ff1200720c */ /* 0x000fe20003f65270 */
[----:B------:R-:W-:-:S12]  /*08b0*/  @!P0 BRA `(.L_x_10) ;  /* 0x0000000000708947 */ /* 0x000fd80003800000 */
[----:B------:R-:W0:Y:S01]  /*08c0*/  LDCU.64 UR4, c[0x0][0x390] ;  /* 0x00007200ff0477ac */ /* 0x000e220008000a00 */
[----:B------:R-:W-:-:S05]  /*08d0*/  IADD3 R4, P4, PT, R23, R22, RZ ;  /* 0x0000001617047210 */ /* 0x000fca0007f9e0ff */
[----:B------:R-:W-:Y:S01]  /*08e0*/  IMAD.X R5, RZ, RZ, R21, P4 ;  /* 0x000000ffff057224 */ /* 0x000fe200020e0615 */
[----:B0-----:R-:W-:-:S04]  /*08f0*/  LEA R24, P4, R4, UR4, 0x2 ;  /* 0x0000000404187c11 */ /* 0x001fc8000f8810ff */
[----:B------:R-:W-:-:S05]  /*0900*/  LEA.HI.X R25, R4, UR5, R5, 0x2, P4 ;  /* 0x0000000504197c11 */ /* 0x000fca000a0f1405 */
[----:B------:R-:W2:Y:S04]  /*0910*/  LDG.E.CONSTANT R8, desc[UR6][R24.64] ;  /* 0x0000000618087981 */ /* 0x000ea8000c1e9900 */
[----:B------:R-:W3:Y:S01]  /*0920*/  LDG.E.CONSTANT R27, desc[UR6][R24.64+0x4] ;  /* 0x00000406181b7981 */ /* 0x000ee2000c1e9900 */
[----:B------:R-:W0:Y:S01]  /*0930*/  S2UR UR5, SR_CgaCtaId ;  /* 0x00000000000579c3 */ /* 0x000e220000008800 */
[----:B------:R-:W-:Y:S02]  /*0940*/  UMOV UR4, 0x400 ;  /* 0x0000040000047882 */ /* 0x000fe40000000000 */
[----:B------:R-:W4:Y:S04]  /*0950*/  LDG.E.CONSTANT R9, desc[UR6][R24.64+0x8] ;  /* 0x0000080618097981 */ /* 0x000f28000c1e9900 */
[----:B------:R-:W5:Y:S04]  /*0960*/  LDG.E.CONSTANT R26, desc[UR6][R24.64+0x14] ;  /* 0x00001406181a7981 */ /* 0x000f68000c1e9900 */
[----:B------:R-:W5:Y:S01]  /*0970*/  LDG.E.CONSTANT R29, desc[UR6][R24.64+0x1c] ;  /* 0x00001c06181d7981 */ /* 0x000f62000c1e9900 */
[----:B0-----:R-:W-:-:S06]  /*0980*/  ULEA UR4, UR5, UR4, 0x18 ;  /* 0x0000000405047291 */ /* 0x001fcc000f8ec0ff */
[----:B------:R-:W-:-:S05]  /*0990*/  LEA R28, R23, UR4, 0x2 ;  /* 0x00000004171c7c11 */ /* 0x000fca000f8e10ff */
[----:B------:R-:W2:Y:S02]  /*09a0*/  LDS.128 R4, [R28] ;  /* 0x000000001c047984 */ /* 0x000ea40000000c00 */
[----:B--2---:R-:W-:Y:S02]  /*09b0*/  FFMA R8, R4, R8, R11 ;  /* 0x0000000804087223 */ /* 0x004fe4000000000b */
[----:B------:R-:W2:Y:S02]  /*09c0*/  LDG.E.CONSTANT R4, desc[UR6][R24.64+0xc] ;  /* 0x00000c0618047981 */ /* 0x000ea4000c1e9900 */
[----:B---3--:R-:W-:Y:S02]  /*09d0*/  FFMA R8, R27, R5, R8 ;  /* 0x000000051b087223 */ /* 0x008fe40000000008 */
[----:B------:R-:W3:Y:S04]  /*09e0*/  LDG.E.CONSTANT R5, desc[UR6][R24.64+0x10] ;  /* 0x0000100618057981 */ /* 0x000ee8000c1e9900 */
[----:B------:R-:W5:Y:S01]  /*09f0*/  LDG.E.CONSTANT R27, desc[UR6][R24.64+0x18] ;  /* 0x00001806181b7981 */ /* 0x000f62000c1e9900 */
[----:B----4-:R-:W-:-:S03]  /*0a00*/  FFMA R6, R9, R6, R8 ;  /* 0x0000000609067223 */ /* 0x010fc60000000008 */
[----:B------:R-:W3:Y:S01]  /*0a10*/  LDS.128 R8, [R28+0x10] ;  /* 0x000010001c087984 */ /* 0x000ee20000000c00 */
[----:B------:R-:W-:Y:S01]  /*0a20*/  IADD3 R23, PT, PT, R23, 0x8, RZ ;  /* 0x0000000817177810 */ /* 0x000fe20007ffe0ff */
[----:B--2---:R-:W-:-:S04]  /*0a30*/  FFMA R7, R4, R7, R6 ;  /* 0x0000000704077223 */ /* 0x004fc80000000006 */
[----:B---3--:R-:W-:-:S04]  /*0a40*/  FFMA R5, R8, R5, R7 ;  /* 0x0000000508057223 */ /* 0x008fc80000000007 */
[----:B-----5:R-:W-:-:S04]  /*0a50*/  FFMA R26, R26, R9, R5 ;  /* 0x000000091a1a7223 */ /* 0x020fc80000000005 */
[----:B------:R-:W-:-:S04]  /*0a60*/  FFMA R10, R27, R10, R26 ;  /* 0x0000000a1b0a7223 */ /* 0x000fc8000000001a */
[----:B------:R-:W-:-:S07]  /*0a70*/  FFMA R11, R29, R11, R10 ;  /* 0x0000000b1d0b7223 */ /* 0x000fce000000000a */
.L_x_10:
        /* <DEDUP_REMOVED lines=9> */
[----:B------:R-:W3:Y:S04]  /*0b10*/  LDG.E.CONSTANT R25, desc[UR6][R8.64+0x4] ;  /* 0x0000040608197981 */ /* 0x000ee8000c1e9900 */
[----:B------:R-:W4:Y:S04]  /*0b20*/  LDG.E.CONSTANT R24, desc[UR6][R8.64+0x8] ;  /* 0x0000080608187981 */ /* 0x000f28000c1e9900 */
[----:B------:R-:W5:Y:S01]  /*0b30*/  LDG.E.CONSTANT R27, desc[UR6][R8.64+0xc] ;  /* 0x00000c06081b7981 */ /* 0x000f62000c1e9900 */
[----:B------:R-:W0:Y:S01]  /*0b40*/  S2UR UR5, SR_CgaCtaId ;  /* 0x00000000000579c3 */ /* 0x000e220000008800 */
[----:B------:R-:W-:-:S02]  /*0b50*/  UMOV UR4, 0x400 ;  /* 0x0000040000047882 */ /* 0x000fc40000000000 */
[----:B0-----:R-:W-:-:S06]  /*0b60*/  ULEA UR4, UR5, UR4, 0x18 ;  /* 0x0000000405047291 */ /* 0x001fcc000f8ec0ff */
[C---:B------:R-:W-:Y:S01]  /*0b70*/  LEA R4, R23.reuse, UR4, 0x2 ;  /* 0x0000000417047c11 */ /* 0x040fe2000f8e10ff */
[----:B------:R-:W-:-:S05]  /*0b80*/  VIADD R23, R23, 0x4 ;  /* 0x0000000417177836 */ /* 0x000fca0000000000 */
[----:B------:R-:W2:Y:S02]  /*0b90*/  LDS.128 R4, [R4] ;  /* 0x0000000004047984 */ /* 0x000ea40000000c00 */
[----:B--2---:R-:W-:-:S04]  /*0ba0*/  FFMA R10, R4, R10, R11 ;  /* 0x0000000a040a7223 */ /* 0x004fc8000000000b */
[----:B---3--:R-:W-:-:S04]  /*0bb0*/  FFMA R5, R25, R5, R10 ;  /* 0x0000000519057223 */ /* 0x008fc8000000000a */
[----:B----4-:R-:W-:-:S04]  /*0bc0*/  FFMA R6, R24, R6, R5 ;  /* 0x0000000618067223 */ /* 0x010fc80000000005 */
[----:B-----5:R-:W-:-:S07]  /*0bd0*/  FFMA R11, R27, R7, R6 ;  /* 0x000000071b0b7223 */ /* 0x020fce0000000006 */
.L_x_11:
[----:B------:R-:W-:Y:S05]  /*0be0*/  @!P3 BRA `(.L_x_9) ;  /* 0x00000000004cb947 */ /* 0x000fea0003800000 */
[----:B------:R-:W0:Y:S01]  /*0bf0*/  LDCU.64 UR4, c[0x0][0x390] ;  /* 0x00007200ff0477ac */ /* 0x000e220008000a00 */
[----:B------:R-:W-:-:S04]  /*0c00*/  IADD3 R22, P3, PT, R23, R22, RZ ;  /* 0x0000001617167210 */ /* 0x000fc80007f7e0ff */
[----:B------:R-:W-:Y:S02]  /*0c10*/  IADD3.X R21, PT, PT, RZ, R21, RZ, P3, !PT ;  /* 0x00000015ff157210 */ /* 0x000fe40001ffe4ff */
[----:B0-----:R-:W-:-:S04]  /*0c20*/  LEA R8, P3, R22, UR4, 0x2 ;  /* 0x0000000416087c11 */ /* 0x001fc8000f8610ff */
[----:B------:R-:W-:-:S05]  /*0c30*/  LEA.HI.X R9, R22, UR5, R21, 0x2, P3 ;  /* 0x0000000516097c11 */ /* 0x000fca00098f1415 */
[----:B------:R-:W2:Y:S01]  /*0c40*/  LDG.E.CONSTANT R10, desc[UR6][R8.64] ;  /* 0x00000006080a7981 */ /* 0x000ea2000c1e9900 */
[----:B------:R-:W0:Y:S01]  /*0c50*/  S2UR UR5, SR_CgaCtaId ;  /* 0x00000000000579c3 */ /* 0x000e220000008800 */
[----:B------:R-:W-:Y:S01]  /*0c60*/  UMOV UR4, 0x400 ;  /* 0x0000040000047882 */ /* 0x000fe20000000000 */
[----:B------:R-:W-:Y:S01]  /*0c70*/  ISETP.NE.AND P3, PT, R15, 0x1, PT ;  /* 0x000000010f00780c */ /* 0x000fe20003f65270 */
[----:B0-----:R-:W-:-:S06]  /*0c80*/  ULEA UR4, UR5, UR4, 0x18 ;  /* 0x0000000405047291 */ /* 0x001fcc000f8ec0ff */
[----:B------:R-:W-:-:S06]  /*0c90*/  LEA R4, R23, UR4, 0x2 ;  /* 0x0000000417047c11 */ /* 0x000fcc000f8e10ff */
[----:B------:R-:W2:Y:S02]  /*0ca0*/  LDS.128 R4, [R4] ;  /* 0x0000000004047984 */ /* 0x000ea40000000c00 */
[----:B--2---:R-:W-:Y:S01]  /*0cb0*/  FFMA R11, R4, R10, R11 ;  /* 0x0000000a040b7223 */ /* 0x004fe2000000000b */
[----:B------:R-:W-:Y:S06]  /*0cc0*/  @!P3 BRA `(.L_x_9) ;  /* 0x000000000014b947 */ /* 0x000fec0003800000 */
[----:B------:R-:W-:Y:S01]  /*0cd0*/  ISETP.NE.AND P3, PT, R15, 0x2, PT ;  /* 0x000000020f00780c */ /* 0x000fe20003f65270 */
[----:B------:R-:W2:-:S12]  /*0ce0*/  LDG.E.CONSTANT R4, desc[UR6][R8.64+0x4] ;  /* 0x0000040608047981 */ /* 0x000e98000c1e9900 */
[----:B------:R-:W3:Y:S01]  /*0cf0*/  @P3 LDG.E.CONSTANT R10, desc[UR6][R8.64+0x8] ;  /* 0x00000806080a3981 */ /* 0x000ee2000c1e9900 */
[----:B--2---:R-:W-:-:S04]  /*0d00*/  FFMA R11, R4, R5, R11 ;  /* 0x00000005040b7223 */ /* 0x004fc8000000000b */
[----:B---3--:R-:W-:-:S07]  /*0d10*/  @P3 FFMA R11, R10, R6, R11 ;  /* 0x000000060a0b3223 */ /* 0x008fce000000000b */
.L_x_9:
[----:B------:R-:W0:Y:S02]  /*0d20*/  LDCU UR4, c[0x0][0x3a0] ;  /* 0x00007400ff0477ac */ /* 0x000e240008000800 */
[----:B0-----:R-:W-:-:S05]  /*0d30*/  FMUL R11, R11, UR4 ;  /* 0x000000040b0b7c20 */ /* 0x001fca0008400000 */
[----:B------:R-:W-:Y:S01]  /*0d40*/  FMNMX R2, R11, R2, !PT ;  /* 0x000000020b027209 */ /* 0x000fe20007800000 */
[----:B------:R-:W-:Y:S06]  /*0d50*/  @!P2 BRA `(.L_x_12) ;  /* 0xfffffff400c8a947 */ /* 0x000fec000383ffff */
[----:B-1----:R-:W-:Y:S05]  /*0d60*/  BSYNC.RECONVERGENT B1 ;  /* 0x0000000000017941 */ /* 0x002fea0003800200 */
.L_x_6:
[----:B------:R-:W-:Y:S05]  /*0d70*/  BRA `(.L_x_4) ;  /* 0x0000000000207947 */ /* 0x000fea0003800000 */
.L_x_5:
[----:B------:R-:W3:Y:S01]  /*0d80*/  LDCU UR4, c[0x0][0x3a0] ;  /* 0x00007400ff0477ac */ /* 0x000ee20008000800 */
[----:B------:R-:W-:Y:S02]  /*0d90*/  IMAD.MOV.U32 R2, RZ, RZ, -0x800000 ;  /* 0xff800000ff027424 */ /* 0x000fe400078e00ff */
[----:B------:R-:W-:Y:S02]  /*0da0*/  IMAD.MOV.U32 R5, RZ, RZ, R20 ;  /* 0x000000ffff057224 */ /* 0x000fe400078e0014 */
[----:B---3--:R-:W-:-:S07]  /*0db0*/  FMUL R3, RZ, UR4 ;  /* 0x00000004ff037c20 */ /* 0x008fce0008400000 */
.L_x_13:
[----:B--2---:R-:W-:Y:S02]  /*0dc0*/  IADD3 R5, PT, PT, R12, R5, RZ ;  /* 0x000000050c057210 */ /* 0x004fe40007ffe0ff */
[----:B------:R-:W-:Y:S02]  /*0dd0*/  FMNMX R2, R3, R2, !PT ;  /* 0x0000000203027209 */ /* 0x000fe40007800000 */
[----:B------:R-:W-:-:S13]  /*0de0*/  ISETP.GE.AND P0, PT, R5, UR9, PT ;  /* 0x0000000905007c0c */ /* 0x000fda000bf06270 */
[----:B------:R-:W-:Y:S05]  /*0df0*/  @!P0 BRA `(.L_x_13) ;  /* 0xfffffffc00f08947 */ /* 0x000fea000383ffff */
.L_x_4:
[----:B-1----:R-:W-:Y:S05]  /*0e00*/  BSYNC.RECONVERGENT B0 ;  /* 0x0000000000007941 */ /* 0x002fea0003800200 */
.L_x_3:
[----:B------:R-:W1:Y:S01]  /*0e10*/  S2UR UR5, SR_CgaCtaId ;  /* 0x00000000000579c3 */ /* 0x000e620000008800 */
[----:B------:R-:W-:Y:S01]  /*0e20*/  UMOV UR4, 0x400 ;  /* 0x0000040000047882 */ /* 0x000fe20000000000 */
[----:B------:R-:W2:Y:S02]  /*0e30*/  LDCU UR9, c[0x0][0x360] ;  /* 0x00006c00ff0977ac */ /* 0x000ea40008000800 */
[----:B--2---:R-:W-:Y:S02]  /*0e40*/  UISETP.GE.U32.AND UP0, UPT, UR9, 0x2, UPT ;  /* 0x000000020900788c */ /* 0x004fe4000bf06070 */
[----:B-1----:R-:W-:-:S06]  /*0e50*/  ULEA UR4, UR5, UR4, 0x18 ;  /* 0x0000000405047291 */ /* 0x002fcc000f8ec0ff */
[----:B------:R-:W-:-:S05]  /*0e60*/  LEA R17, R17, UR4, 0x2 ;  /* 0x0000000411117c11 */ /* 0x000fca000f8e10ff */
[----:B------:R-:W-:-:S05]  /*0e70*/  IMAD R13, R20, 0x4, R17 ;  /* 0x00000004140d7824 */ /* 0x000fca00078e0211 */
[----:B------:R1:W-:Y:S01]  /*0e80*/  STS [R13], R2 ;  /* 0x000000020d007388 */ /* 0x0003e20000000800 */
[----:B------:R-:W-:Y:S06]  /*0e90*/  BAR.SYNC.DEFER_BLOCKING 0x0 ;  /* 0x0000000000007b1d */ /* 0x000fec0000010000 */
[----:B------:R-:W-:Y:S05]  /*0ea0*/  BRA.U !UP0, `(.L_x_14) ;  /* 0x0000000108307547 */ /* 0x000fea000b800000 */
[----:B-1----:R-:W-:-:S07]  /*0eb0*/  IMAD.U32 R2, RZ, RZ, UR9 ;  /* 0x00000009ff027e24 */ /* 0x002fce000f8e00ff */
.L_x_15:
[----:B------:R-:W-:-:S04]  /*0ec0*/  SHF.R.U32.HI R5, RZ, 0x1, R2 ;  /* 0x00000001ff057819 */ /* 0x000fc80000011602 */
[----:B------:R-:W-:-:S13]  /*0ed0*/  ISETP.GE.U32.AND P0, PT, R20, R5, PT ;  /* 0x000000051400720c */ /* 0x000fda0003f06070 */
[----:B0-----:R-:W-:Y:S01]  /*0ee0*/  @!P0 LEA R4, R5, R13, 0x2 ;  /* 0x0000000d05048211 */ /* 0x001fe200078e10ff */
[----:B------:R-:W-:Y:S05]  /*0ef0*/  @!P0 LDS R3, [R13] ;  /* 0x000000000d038984 */ /* 0x000fea0000000800 */
[----:B------:R-:W0:Y:S02]  /*0f00*/  @!P0 LDS R4, [R4] ;  /* 0x0000000004048984 */ /* 0x000e240000000800 */
[----:B0-----:R-:W-:-:S05]  /*0f10*/  @!P0 FMNMX R6, R3, R4, !PT ;  /* 0x0000000403068209 */ /* 0x001fca0007800000 */
[----:B------:R2:W-:Y:S01]  /*0f20*/  @!P0 STS [R13], R6 ;  /* 0x000000060d008388 */ /* 0x0005e20000000800 */
[----:B------:R-:W-:Y:S01]  /*0f30*/  BAR.SYNC.DEFER_BLOCKING 0x0 ;  /* 0x0000000000007b1d */ /* 0x000fe20000010000 */
[----:B------:R-:W-:Y:S01]  /*0f40*/  ISETP.GT.U32.AND P0, PT, R2, 0x3, PT ;  /* 0x000000030200780c */ /* 0x000fe20003f04070 */
[----:B------:R-:W-:-:S12]  /*0f50*/  IMAD.MOV.U32 R2, RZ, RZ, R5 ;  /* 0x000000ffff027224 */ /* 0x000fd800078e0005 */
[----:B--2---:R-:W-:Y:S05]  /*0f60*/  @P0 BRA `(.L_x_15) ;  /* 0xfffffffc00d40947 */ /* 0x004fea000383ffff */
.L_x_14:
[----:B------:R-:W2:Y:S01]  /*0f70*/  LDCU UR10, c[0x0][0x3a4] ;  /* 0x00007480ff0a77ac */ /* 0x000ea20008000800 */
[----:B------:R3:W4:Y:S01]  /*0f80*/  LDS R18, [R17] ;  /* 0x0000000011127984 */ /* 0x0007220000000800 */
[----:B------:R-:W-:Y:S01]  /*0f90*/  BSSY.RECONVERGENT B0, `(.L_x_16) ;  /* 0x00000be000007945 */ /* 0x000fe20003800200 */
[----:B------:R-:W-:Y:S01]  /*0fa0*/  IMAD.MOV.U32 R16, RZ, RZ, RZ ;  /* 0x000000ffff107224 */ /* 0x000fe200078e00ff */
[----:B------:R-:W0:Y:S01]  /*0fb0*/  LDCU.64 UR12, c[0x0][0x390] ;  /* 0x00007200ff0c77ac */ /* 0x000e220008000a00 */
[----:B------:R-:W-:Y:S01]  /*0fc0*/  BAR.SYNC.DEFER_BLOCKING 0x0 ;  /* 0x0000000000007b1d */ /* 0x000fe20000010000 */
[----:B--2---:R-:W-:-:S13]  /*0fd0*/  ISETP.GE.AND P0, PT, R20, UR10, PT ;  /* 0x0000000a14007c0c */ /* 0x004fda000bf06270 */
[----:B0--3--:R-:W-:Y:S05]  /*0fe0*/  @P0 BRA `(.L_x_17) ;  /* 0x0000000800e00947 */ /* 0x009fea0003800000 */
[----:B------:R-:W0:Y:S02]  /*0ff0*/  LDC R3, c[0x0][0x3b0] ;  /* 0x0000ec00ff037b82 */ /* 0x000e240000000800 */
[----:B0-----:R-:W-:-:S13]  /*1000*/  ISETP.GE.AND P0, PT, R3, 0x1, PT ;  /* 0x000000010300780c */ /* 0x001fda0003f06270 */
[----:B------:R-:W-:Y:S05]  /*1010*/  @!P0 BRA `(.L_x_18) ;  /* 0x00000008008c8947 */ /* 0x000fea0003800000 */
[----:B------:R-:W0:Y:S01]  /*1020*/  LDCU UR4, c[0x0][0x3ac] ;  /* 0x00007580ff0477ac */ /* 0x000e220008000800 */
[----:B-1----:R-:W-:Y:S02]  /*1030*/  IMAD R2, R0, R3, RZ ;  /* 0x0000000300027224 */ /* 0x002fe400078e02ff */
[----:B------:R-:W-:Y:S01]  /*1040*/  HFMA2 R16, -RZ, RZ, 0, 0 ;  /* 0x00000000ff107431 */ /* 0x000fe200000001ff */
[----:B------:R-:W-:Y:S01]  /*1050*/  BSSY.RECONVERGENT B1, `(.L_x_19) ;  /* 0x000009e000017945 */ /* 0x000fe20003800200 */
[C---:B------:R-:W-:Y:S01]  /*1060*/  LOP3.LUT R11, R3.reuse, 0xf, RZ, 0xc0, !PT ;  /* 0x0000000f030b7812 */ /* 0x040fe200078ec0ff */
[----:B------:R-:W-:Y:S01]  /*1070*/  IMAD.MOV.U32 R14, RZ, RZ, R20 ;  /* 0x000000ffff0e7224 */ /* 0x000fe200078e0014 */
[C---:B------:R-:W-:Y:S02]  /*1080*/  LOP3.LUT R10, R3.reuse, 0x7, RZ, 0xc0, !PT ;  /* 0x00000007030a7812 */ /* 0x040fe400078ec0ff */
[C---:B------:R-:W-:Y:S02]  /*1090*/  LOP3.LUT R9, R3.reuse, 0x7ffffff0, RZ, 0xc0, !PT ;  /* 0x7ffffff003097812 */ /* 0x040fe400078ec0ff */
[----:B------:R-:W-:-:S02]  /*10a0*/  LOP3.LUT R8, R3, 0x3, RZ, 0xc0, !PT ;  /* 0x0000000303087812 */ /* 0x000fc400078ec0ff */
[----:B------:R-:W-:Y:S01]  /*10b0*/  SHF.R.S32.HI R12, RZ, 0x1f, R2 ;  /* 0x0000001fff0c7819 */ /* 0x000fe20000011402 */
[----:B0-----:R-:W-:-:S07]  /*10c0*/  IMAD R3, R3, UR4, RZ ;  /* 0x0000000403037c24 */ /* 0x001fce000f8e02ff */
.L_x_25:
[----:B------:R-:W0:Y:S01]  /*10d0*/  LDCU UR4, c[0x0][0x3b0] ;  /* 0x00007600ff0477ac */ /* 0x000e220008000800 */
[----:B------:R-:W-:Y:S01]  /*10e0*/  IMAD R15, R3, R14, RZ ;  /* 0x0000000e030f7224 */ /* 0x000fe200078e02ff */
[----:B------:R-:W-:-:S04]  /*10f0*/  CS2R R22, SRZ ;  /* 0x0000000000167805 */ /* 0x000fc8000001ff00 */
[----:B------:R-:W-:-:S04]  /*1100*/  IADD3 R19, P0, PT, R2, R15, RZ ;  /* 0x0000000f02137210 */ /* 0x000fc80007f1e0ff */
[----:B------:R-:W-:Y:S01]  /*1110*/  LEA.HI.X.SX32 R15, R15, R12, 0x1, P0 ;  /* 0x0000000c0f0f7211 */ /* 0x000fe200000f0eff */
[----:B0-----:R-:W-:-:S09]  /*1120*/  UISETP.GE.U32.AND UP0, UPT, UR4, 0x10, UPT ;  /* 0x000000100400788c */ /* 0x001fd2000bf06070 */
[----:B------:R-:W-:Y:S05]  /*1130*/  BRA.U !UP0, `(.L_x_20) ;  /* 0x0000000108c87547 */ /* 0x000fea000b800000 */
[----:B------:R-:W0:Y:S01]  /*1140*/  S2R R4, SR_CgaCtaId ;  /* 0x0000000000047919 */ /* 0x000e220000008800 */
[----:B------:R-:W-:Y:S02]  /*1150*/  MOV R21, 0x400 ;  /* 0x0000040000157802 */ /* 0x000fe40000000f00 */
[----:B------:R-:W-:Y:S02]  /*1160*/  CS2R R22, SRZ ;  /* 0x0000000000167805 */ /* 0x000fe4000001ff00 */
[----:B0-----:R-:W-:-:S07]  /*1170*/  LEA R21, R4, R21, 0x18 ;  /* 0x0000001504157211 */ /* 0x001fce00078ec0ff */
.L_x_21:
[----:B------:R-:W-:-:S05]  /*1180*/  IADD3 R4, P0, PT, R22, R19, RZ ;  /* 0x0000001316047210 */ /* 0x000fca0007f1e0ff */
[----:B------:R-:W-:Y:S01]  /*1190*/  IMAD.X R5, RZ, RZ, R15, P0 ;  /* 0x000000ffff057224 */ /* 0x000fe200000e060f */
[----:B------:R-:W-:-:S04]  /*11a0*/  LEA R26, P0, R4, UR12, 0x2 ;  /* 0x0000000c041a7c11 */ /* 0x000fc8000f8010ff */
[----:B------:R-:W-:-:S05]  /*11b0*/  LEA.HI.X R27, R4, UR13, R5, 0x2, P0 ;  /* 0x0000000d041b7c11 */ /* 0x000fca00080f1405 */
[----:B------:R-:W2:Y:S01]  /*11c0*/  LDG.E.CONSTANT R24, desc[UR6][R26.64] ;  /* 0x000000061a187981 */ /* 0x000ea2000c1e9900 */
[----:B------:R-:W-:-:S03]  /*11d0*/  LEA R25, R22, R21, 0x2 ;  /* 0x0000001516197211 */ /* 0x000fc600078e10ff */
[----:B------:R-:W3:Y:S04]  /*11e0*/  LDG.E.CONSTANT R28, desc[UR6][R26.64+0x4] ;  /* 0x000004061a1c7981 */ /* 0x000ee8000c1e9900 */
[----:B------:R0:W2:Y:S04]  /*11f0*/  LDS.128 R4, [R25] ;  /* 0x0000000019047984 */ /* 0x0000a80000000c00 */
[----:B------:R-:W5:Y:S04]  /*1200*/  LDG.E.CONSTANT R29, desc[UR6][R26.64+0x8] ;  /* 0x000008061a1d7981 */ /* 0x000f68000c1e9900 */
[----:B0-----:R-:W4:Y:S01]  /*1210*/  LDG.E.CONSTANT R25, desc[UR6][R26.64+0x18] ;  /* 0x000018061a197981 */ /* 0x001f22000c1e9900 */
[----:B--2---:R-:W-:-:S03]  /*1220*/  FFMA R24, R4, R24, R23 ;  /* 0x0000001804187223 */ /* 0x004fc60000000017 */
[----:B------:R-:W2:Y:S04]  /*1230*/  LDG.E.CONSTANT R4, desc[UR6][R26.64+0xc] ;  /* 0x00000c061a047981 */ /* 0x000ea8000c1e9900 */
[----:B------:R-:W4:Y:S01]  /*1240*/  LDG.E.CONSTANT R23, desc[UR6][R26.64+0x10] ;  /* 0x000010061a177981 */ /* 0x000f22000c1e9900 */
[----:B---3--:R-:W-:Y:S01]  /*1250*/  FFMA R5, R5, R28, R24 ;  /* 0x0000001c05057223 */ /* 0x008fe20000000018 */
[----:B------:R-:W-:-:S03]  /*1260*/  IMAD R24, R22, 0x4, R21 ;  /* 0x0000000416187824 */ /* 0x000fc600078e0215 */
[----:B-----5:R-:W-:-:S04]  /*1270*/  FFMA R6, R6, R29, R5 ;  /* 0x0000001d06067223 */ /* 0x020fc80000000005 */
[----:B--2---:R-:W-:Y:S02]  /*1280*/  FFMA R29, R7, R4, R6 ;  /* 0x00000004071d7223 */ /* 0x004fe40000000006 */
[----:B------:R-:W4:Y:S02]  /*1290*/  LDS.128 R4, [R24+0x10] ;  /* 0x0000100018047984 */ /* 0x000f240000000c00 */
[----:B----4-:R-:W-:Y:S02]  /*12a0*/  FFMA R28, R4, R23, R29 ;  /* 0x00000017041c7223 */ /* 0x010fe4000000001d */
[----:B------:R-:W2:Y:S04]  /*12b0*/  LDG.E.CONSTANT R29, desc[UR6][R26.64+0x14] ;  /* 0x000014061a1d7981 */ /* 0x000ea8000c1e9900 */
[----:B------:R-:W3:Y:S04]  /*12c0*/  LDG.E.CONSTANT R4, desc[UR6][R26.64+0x1c] ;  /* 0x00001c061a047981 */ /* 0x000ee8000c1e9900 */
[----:B------:R-:W4:Y:S01]  /*12d0*/  LDG.E.CONSTANT R23, desc[UR6][R26.64+0x20] ;  /* 0x000020061a177981 */ /* 0x000f22000c1e9900 */
[----:B--2---:R-:W-:-:S03]  /*12e0*/  FFMA R5, R5, R29, R28 ;  /* 0x0000001d05057223 */ /* 0x004fc6000000001c */
[----:B------:R-:W2:Y:S01]  /*12f0*/  LDG.E.CONSTANT R29, desc[UR6][R26.64+0x24] ;  /* 0x000024061a1d7981 */ /* 0x000ea2000c1e9900 */
[----:B------:R-:W-:-:S04]  /*1300*/  FFMA R6, R6, R25, R5 ;  /* 0x0000001906067223 */ /* 0x000fc80000000005 */
[----:B---3--:R-:W-:Y:S02]  /*1310*/  FFMA R25, R7, R4, R6 ;  /* 0x0000000407197223 */ /* 0x008fe40000000006 */
[----:B------:R-:W4:Y:S02]  /*1320*/  LDS.128 R4, [R24+0x20] ;  /* 0x0000200018047984 */ /* 0x000f240000000c00 */
[----:B----4-:R-:W-:Y:S02]  /*1330*/  FFMA R28, R4, R23, R25 ;  /* 0x00000017041c7223 */ /* 0x010fe40000000019 */
[----:B------:R-:W3:Y:S04]  /*1340*/  LDG.E.CONSTANT R25, desc[UR6][R26.64+0x28] ;  /* 0x000028061a197981 */ /* 0x000ee8000c1e9900 */
[----:B------:R-:W4:Y:S04]  /*1350*/  LDG.E.CONSTANT R4, desc[UR6][R26.64+0x2c] ;  /* 0x00002c061a047981 */ /* 0x000f28000c1e9900 */
[----:B------:R-:W5:Y:S01]  /*1360*/  LDG.E.CONSTANT R23, desc[UR6][R26.64+0x30] ;  /* 0x000030061a177981 */ /* 0x000f62000c1e9900 */
[----:B--2---:R-:W-:-:S03]  /*1370*/  FFMA R5, R5, R29, R28 ;  /* 0x0000001d05057223 */ /* 0x004fc6000000001c */
[----:B------:R-:W2:Y:S01]  /*1380*/  LDG.E.CONSTANT R28, desc[UR6][R26.64+0x3c] ;  /* 0x00003c061a1c7981 */ /* 0x000ea2000c1e9900 */
[----:B---3--:R-:W-:-:S04]  /*1390*/  FFMA R6, R6, R25, R5 ;  /* 0x0000001906067223 */ /* 0x008fc80000000005 */
[----:B----4-:R-:W-:Y:S02]  /*13a0*/  FFMA R25, R7, R4, R6 ;  /* 0x0000000407197223 */ /* 0x010fe40000000006 */
[----:B------:R-:W5:Y:S02]  /*13b0*/  LDS.128 R4, [R24+0x30] ;  /* 0x0000300018047984 */ /* 0x000f640000000c00 */
[----:B-----5:R-:W-:Y:S02]  /*13c0*/  FFMA R4, R4, R23, R25 ;  /* 0x0000001704047223 */ /* 0x020fe40000000019 */
[----:B------:R-:W3:Y:S04]  /*13d0*/  LDG.E.CONSTANT R23, desc[UR6][R26.64+0x34] ;  /* 0x000034061a177981 */ /* 0x000ee8000c1e9900 */
[----:B------:R-:W4:Y:S01]  /*13e0*/  LDG.E.CONSTANT R25, desc[UR6][R26.64+0x38] ;  /* 0x000038061a197981 */ /* 0x000f22000c1e9900 */
[----:B------:R-:W-:-:S05]  /*13f0*/  VIADD R22, R22, 0x10 ;  /* 0x0000001016167836 */ /* 0x000fca0000000000 */
[----:B------:R-:W-:Y:S01]  /*1400*/  ISETP.NE.AND P0, PT, R22, R9, PT ;  /* 0x000000091600720c */ /* 0x000fe20003f05270 */
[----:B---3--:R-:W-:-:S04]  /*1410*/  FFMA R5, R5, R23, R4 ;  /* 0x0000001705057223 */ /* 0x008fc80000000004 */
[----:B----4-:R-:W-:-:S04]  /*1420*/  FFMA R6, R6, R25, R5 ;  /* 0x0000001906067223 */ /* 0x010fc80000000005 */
[----:B--2---:R-:W-:-:S04]  /*1430*/  FFMA R23, R7, R28, R6 ;  /* 0x0000001c07177223 */ /* 0x004fc80000000006 */
[----:B------:R-:W-:Y:S05]  /*1440*/  @P0 BRA `(.L_x_21) ;  /* 0xfffffffc004c0947 */ /* 0x000fea000383ffff */
[----:B------:R-:W-:-:S07]  /*1450*/  MOV R22, R9 ;  /* 0x0000000900167202 */ /* 0x000fce0000000f00 */
.L_x_20:
[----:B------:R-:W-:-:S13]  /*1460*/  ISETP.NE.AND P0, PT, R11, RZ, PT ;  /* 0x000000ff0b00720c */ /* 0x000fda0003f05270 */
[----:B------:R-:W-:Y:S05]  /*1470*/  @!P0 BRA `(.L_x_22) ;  /* 0x0000000400308947 */ /* 0x000fea0003800000 */
[----:B------:R-:W-:Y:S01]  /*1480*/  VIADD R4, R11, 0xffffffff ;  /* 0xffffffff0b047836 */ /* 0x000fe20000000000 */
[----:B------:R-:W-:-:S04]  /*1490*/  ISETP.NE.AND P1, PT, R10, RZ, PT ;  /* 0x000000ff0a00720c */ /* 0x000fc80003f25270 */
[----:B------:R-:W-:-:S13]  /*14a0*/  ISETP.GE.U32.AND P0, PT, R4, 0x7, PT ;  /* 0x000000070400780c */ /* 0x000fda0003f06070 */
[----:B------:R-:W-:Y:S05]  /*14b0*/  @!P0 BRA `(.L_x_23) ;  /* 0x0000000000708947 */ /* 0x000fea0003800000 */
[----:B------:R-:W0:Y:S01]  /*14c0*/  LDCU.64 UR4, c[0x0][0x390] ;  /* 0x00007200ff0477ac */ /* 0x000e220008000a00 */
[----:B------:R-:W-:-:S05]  /*14d0*/  IADD3 R4, P0, PT, R22, R19, RZ ;  /* 0x0000001316047210 */ /* 0x000fca0007f1e0ff */
[----:B------:R-:W-:Y:S01]  /*14e0*/  IMAD.X R5, RZ, RZ, R15, P0 ;  /* 0x000000ffff057224 */ /* 0x000fe200000e060f */
[----:B0-----:R-:W-:-:S04]  /*14f0*/  LEA R24, P0, R4, UR4, 0x2 ;  /* 0x0000000404187c11 */ /* 0x001fc8000f8010ff */
[----:B------:R-:W-:-:S05]  /*1500*/  LEA.HI.X R25, R4, UR5, R5, 0x2, P0 ;  /* 0x0000000504197c11 */ /* 0x000fca00080f1405 */
[----:B------:R-:W2:Y:S04]  /*1510*/  LDG.E.CONSTANT R26, desc[UR6][R24.64] ;  /* 0x00000006181a7981 */ /* 0x000ea8000c1e9900 */
[----:B------:R-:W3:Y:S04]  /*1520*/  LDG.E.CONSTANT R29, desc[UR6][R24.64+0x4] ;  /* 0x00000406181d7981 */ /* 0x000ee8000c1e9900 */
[----:B------:R-:W5:Y:S01]  /*1530*/  LDG.E.CONSTANT R27, desc[UR6][R24.64+0x8] ;  /* 0x00000806181b7981 */ /* 0x000f62000c1e9900 */
[----:B------:R-:W0:Y:S01]  /*1540*/  S2UR UR5, SR_CgaCtaId ;  /* 0x00000000000579c3 */ /* 0x000e220000008800 */
[----:B------:R-:W-:-:S02]  /*1550*/  UMOV UR4, 0x400 ;  /* 0x0000040000047882 */ /* 0x000fc40000000000 */
[----:B------:R-:W4:Y:S01]  /*1560*/  LDG.E.CONSTANT R28, desc[UR6][R24.64+0x1c] ;  /* 0x00001c06181c7981 */ /* 0x000f22000c1e9900 */
[----:B0-----:R-:W-:-:S06]  /*1570*/  ULEA UR4, UR5, UR4, 0x18 ;  /* 0x0000000405047291 */ /* 0x001fcc000f8ec0ff */
[----:B------:R-:W-:-:S05]  /*1580*/  LEA R21, R22, UR4, 0x2 ;  /* 0x0000000416157c11 */ /* 0x000fca000f8e10ff */
[----:B------:R-:W2:Y:S02]  /*1590*/  LDS.128 R4, [R21] ;  /* 0x0000000015047984 */ /* 0x000ea40000000c00 */
[----:B--2---:R-:W-:Y:S02]  /*15a0*/  FFMA R4, R4, R26, R23 ;  /* 0x0000001a04047223 */ /* 0x004fe40000000017 */
[----:B------:R-:W2:Y:S02]  /*15b0*/  LDG.E.CONSTANT R23, desc[UR6][R24.64+0x10] ;  /* 0x0000100618177981 */ /* 0x000ea4000c1e9900 */
[----:B---3--:R-:W-:Y:S02]  /*15c0*/  FFMA R26, R29, R5, R4 ;  /* 0x000000051d1a7223 */ /* 0x008fe40000000004 */
[----:B------:R-:W3:Y:S02]  /*15d0*/  LDG.E.CONSTANT R4, desc[UR6][R24.64+0xc] ;  /* 0x00000c0618047981 */ /* 0x000ee4000c1e9900 */
[----:B-----5:R-:W-:-:S02]  /*15e0*/  FFMA R5, R27, R6, R26 ;  /* 0x000000061b057223 */ /* 0x020fc4000000001a */
[----:B------:R-:W5:Y:S04]  /*15f0*/  LDG.E.CONSTANT R26, desc[UR6][R24.64+0x14] ;  /* 0x00001406181a7981 */ /* 0x000f68000c1e9900 */
[----:B------:R-:W4:Y:S01]  /*1600*/  LDG.E.CONSTANT R27, desc[UR6][R24.64+0x18] ;  /* 0x00001806181b7981 */ /* 0x000f22000c1e9900 */
[----:B------:R-:W-:Y:S01]  /*1610*/  IADD3 R22, PT, PT, R22, 0x8, RZ ;  /* 0x0000000816167810 */ /* 0x000fe20007ffe0ff */
[----:B---3--:R-:W-:Y:S02]  /*1620*/  FFMA R29, R4, R7, R5 ;  /* 0x00000007041d7223 */ /* 0x008fe40000000005 */
[----:B------:R-:W2:Y:S02]  /*1630*/  LDS.128 R4, [R21+0x10] ;  /* 0x0000100015047984 */ /* 0x000ea40000000c00 */
[----:B--2---:R-:W-:-:S04]  /*1640*/  FFMA R23, R4, R23, R29 ;  /* 0x0000001704177223 */ /* 0x004fc8000000001d */
[----:B-----5:R-:W-:-:S04]  /*1650*/  FFMA R26, R26, R5, R23 ;  /* 0x000000051a1a7223 */ /* 0x020fc80000000017 */
[----:B----4-:R-:W-:-:S04]  /*1660*/  FFMA R27, R27, R6, R26 ;  /* 0x000000061b1b7223 */ /* 0x010fc8000000001a */
[----:B------:R-:W-:-:S07]  /*1670*/  FFMA R23, R28, R7, R27 ;  /* 0x000000071c177223 */ /* 0x000fce000000001b */
.L_x_23:
        /* <DEDUP_REMOVED lines=10> */
[----:B------:R-:W2:Y:S01]  /*1720*/  LDG.E.CONSTANT R21, desc[UR6][R24.64] ;  /* 0x0000000618157981 */ /* 0x000ea2000c1e9900 */
[----:B------:R-:W0:Y:S01]  /*1730*/  S2UR UR5, SR_CgaCtaId ;  /* 0x00000000000579c3 */ /* 0x000e220000008800 */
[----:B------:R-:W-:Y:S02]  /*1740*/  UMOV UR4, 0x400 ;  /* 0x0000040000047882 */ /* 0x000fe40000000000 */
[----:B------:R-:W3:Y:S04]  /*1750*/  LDG.E.CONSTANT R27, desc[UR6][R24.64+0x4] ;  /* 0x00000406181b7981 */ /* 0x000ee8000c1e9900 */
[----:B------:R-:W5:Y:S01]  /*1760*/  LDG.E.CONSTANT R28, desc[UR6][R24.64+0x8] ;  /* 0x00000806181c7981 */ /* 0x000f62000c1e9900 */
[----:B0-----:R-:W-:-:S06]  /*1770*/  ULEA UR4, UR5, UR4, 0x18 ;  /* 0x0000000405047291 */ /* 0x001fcc000f8ec0ff */
[----:B------:R-:W-:-:S06]  /*1780*/  LEA R4, R22, UR4, 0x2 ;  /* 0x0000000416047c11 */ /* 0x000fcc000f8e10ff */
[----:B------:R-:W2:Y:S02]  /*1790*/  LDS.128 R4, [R4] ;  /* 0x0000000004047984 */ /* 0x000ea40000000c00 */
[----:B--2---:R-:W-:Y:S02]  /*17a0*/  FFMA R26, R4, R21, R23 ;  /* 0x00000015041a7223 */ /* 0x004fe40000000017 */
[----:B------:R-:W2:Y:S02]  /*17b0*/  LDG.E.CONSTANT R23, desc[UR6][R24.64+0xc] ;  /* 0x00000c0618177981 */ /* 0x000ea4000c1e9900 */
[----:B---3--:R-:W-:-:S04]  /*17c0*/  FFMA R5, R27, R5, R26 ;  /* 0x000000051b057223 */ /* 0x008fc8000000001a */
[----:B-----5:R-:W-:Y:S01]  /*17d0*/  FFMA R6, R28, R6, R5 ;  /* 0x000000061c067223 */ /* 0x020fe20000000005 */
[----:B------:R-:W-:-:S03]  /*17e0*/  IADD3 R22, PT, PT, R22, 0x4, RZ ;  /* 0x0000000416167810 */ /* 0x000fc60007ffe0ff */
[----:B--2---:R-:W-:-:S07]  /*17f0*/  FFMA R23, R23, R7, R6 ;  /* 0x0000000717177223 */ /* 0x004fce0000000006 */
.L_x_24:
        /* <DEDUP_REMOVED lines=20> */
.L_x_22:
[----:B------:R-:W4:Y:S01]  /*1940*/  LDCU.64 UR4, c[0x0][0x3a0] ;  /* 0x00007400ff0477ac */ /* 0x000f220008000a00 */
[----:B------:R-:W-:Y:S02]  /*1950*/  HFMA2 R5, -RZ, RZ, 3.7421875, 0 ;  /* 0x437c0000ff057431 */ /* 0x000fe400000001ff */
[----:B------:R-:W-:Y:S02]  /*1960*/  IMAD.MOV.U32 R4, RZ, RZ, 0x3bbb989d ;  /* 0x3bbb989dff047424 */ /* 0x000fe400078e00ff */
[----:B------:R-:W-:Y:S02]  /*1970*/  VIADD R14, R14, UR9 ;  /* 0x000000090e0e7c36 */ /* 0x000fe40008000000 */
[----:B----4-:R-:W-:-:S03]  /*1980*/  FFMA R23, R23, UR4, -R18 ;  /* 0x0000000417177c23 */ /* 0x010fc60008000812 */
[----:B------:R-:W-:Y:S01]  /*1990*/  ISETP.GE.AND P0, PT, R14, UR5, PT ;  /* 0x000000050e007c0c */ /* 0x000fe2000bf06270 */
[----:B------:R-:W-:-:S04]  /*19a0*/  FFMA.SAT R4, R23, R4, 0.5 ;  /* 0x3f00000017047423 */ /* 0x000fc80000002004 */
[----:B------:R-:W-:-:S04]  /*19b0*/  FFMA.RM R4, R4, R5, 12582913 ;  /* 0x4b40000104047423 */ /* 0x000fc80000004005 */
[C---:B------:R-:W-:Y:S01]  /*19c0*/  FADD R6, R4.reuse, -12583039 ;  /* 0xcb40007f04067421 */ /* 0x040fe20000000000 */
[----:B------:R-:W-:-:S03]  /*19d0*/  IMAD.SHL.U32 R5, R4, 0x800000, RZ ;  /* 0x0080000004057824 */ /* 0x000fc600078e00ff */
[----:B------:R-:W-:-:S04]  /*19e0*/  FFMA R6, R23, 1.4426950216293334961, -R6 ;  /* 0x3fb8aa3b17067823 */ /* 0x000fc80000000806 */
[----:B------:R-:W-:-:S06]  /*19f0*/  FFMA R6, R23, 1.925963033500011079e-08, R6 ;  /* 0x32a5706017067823 */ /* 0x000fcc0000000006 */
[----:B------:R-:W0:Y:S02]  /*1a00*/  MUFU.EX2 R6, R6 ;  /* 0x0000000600067308 */ /* 0x000e240000000800 */
[----:B0-----:R-:W-:Y:S01]  /*1a10*/  FFMA R16, R5, R6, R16 ;  /* 0x0000000605107223 */ /* 0x001fe20000000010 */
[----:B------:R-:W-:Y:S06]  /*1a20*/  @!P0 BRA `(.L_x_25) ;  /* 0xfffffff400a88947 */ /* 0x000fec000383ffff */
[----:B------:R-:W-:Y:S05]  /*1a30*/  BSYNC.RECONVERGENT B1 ;  /* 0x0000000000017941 */ /* 0x000fea0003800200 */
.L_x_19:
[----:B------:R-:W-:Y:S05]  /*1a40*/  BRA `(.L_x_17) ;  /* 0x0000000000487947 */ /* 0x000fea0003800000 */
.L_x_18:
[----:B------:R-:W1:Y:S01]  /*1a50*/  LDCU UR4, c[0x0][0x3a0] ;  /* 0x00007400ff0477ac */ /* 0x000e620008000800 */
[----:B------:R-:W-:Y:S01]  /*1a60*/  MOV R3, 0x3bbb989d ;  /* 0x3bbb989d00037802 */ /* 0x000fe20000000f00 */
[----:B------:R-:W-:Y:S02]  /*1a70*/  IMAD.MOV.U32 R4, RZ, RZ, 0x437c0000 ;  /* 0x437c0000ff047424 */ /* 0x000fe400078e00ff */
[----:B------:R-:W-:Y:S02]  /*1a80*/  HFMA2 R16, -RZ, RZ, 0, 0 ;  /* 0x00000000ff107431 */ /* 0x000fe400000001ff */
[----:B-1--4-:R-:W-:-:S04]  /*1a90*/  FFMA R2, RZ, UR4, -R18 ;  /* 0x00000004ff027c23 */ /* 0x012fc80008000812 */
[----:B------:R-:W-:-:S04]  /*1aa0*/  FFMA.SAT R3, R2, R3, 0.5 ;  /* 0x3f00000002037423 */ /* 0x000fc80000002003 */
[----:B------:R-:W-:Y:S01]  /*1ab0*/  FFMA.RM R3, R3, R4, 12582913 ;  /* 0x4b40000103037423 */ /* 0x000fe20000004004 */
[----:B------:R-:W-:-:S03]  /*1ac0*/  IMAD.MOV.U32 R4, RZ, RZ, R20 ;  /* 0x000000ffff047224 */ /* 0x000fc600078e0014 */
[C---:B------:R-:W-:Y:S01]  /*1ad0*/  FADD R5, R3.reuse, -12583039 ;  /* 0xcb40007f03057421 */ /* 0x040fe20000000000 */
[----:B------:R-:W-:-:S03]  /*1ae0*/  IMAD.SHL.U32 R3, R3, 0x800000, RZ ;  /* 0x0080000003037824 */ /* 0x000fc600078e00ff */
[----:B------:R-:W-:-:S04]  /*1af0*/  FFMA R5, R2, 1.4426950216293334961, -R5 ;  /* 0x3fb8aa3b02057823 */ /* 0x000fc80000000805 */
[----:B------:R-:W-:-:S04]  /*1b00*/  FFMA R5, R2, 1.925963033500011079e-08, R5 ;  /* 0x32a5706002057823 */ /* 0x000fc80000000005 */
[----:B------:R-:W0:Y:S02]  /*1b10*/  MUFU.EX2 R2, R5 ;  /* 0x0000000500027308 */ /* 0x000e240000000800 */
[----:B0-----:R-:W-:-:S07]  /*1b20*/  FMUL R3, R3, R2 ;  /* 0x0000000203037220 */ /* 0x001fce0000400000 */
.L_x_26:
[----:B------:R-:W-:Y:S02]  /*1b30*/  VIADD R4, R4, UR9 ;  /* 0x0000000904047c36 */ /* 0x000fe40008000000 */
[----:B------:R-:W-:-:S03]  /*1b40*/  FADD R16, R3, R16 ;  /* 0x0000001003107221 */ /* 0x000fc60000000000 */
[----:B------:R-:W-:-:S13]  /*1b50*/  ISETP.GE.AND P0, PT, R4, UR10, PT ;  /* 0x0000000a04007c0c */ /* 0x000fda000bf06270 */
[----:B------:R-:W-:Y:S05]  /*1b60*/  @!P0 BRA `(.L_x_26) ;  /* 0xfffffffc00f08947 */ /* 0x000fea000383ffff */
.L_x_17:
[----:B------:R-:W-:Y:S05]  /*1b70*/  BSYNC.RECONVERGENT B0 ;  /* 0x0000000000007941 */ /* 0x000fea0003800200 */
.L_x_16:
[----:B------:R-:W0:Y:S01]  /*1b80*/  LDC R7, c[0x0][0x3b0] ;  /* 0x0000ec00ff077b82 */ /* 0x000e220000000800 */
[----:B------:R2:W-:Y:S01]  /*1b90*/  STS [R13], R16 ;  /* 0x000000100d007388 */ /* 0x0005e20000000800 */
[----:B------:R-:W-:-:S06]  /*1ba0*/  UISETP.GE.U32.AND UP0, UPT, UR9, 0x2, UPT ;  /* 0x000000020900788c */ /* 0x000fcc000bf06070 */
[----:B------:R-:W-:Y:S01]  /*1bb0*/  BAR.SYNC.DEFER_BLOCKING 0x0 ;  /* 0x0000000000007b1d */ /* 0x000fe20000010000 */
[----:B0-----:R-:W-:-:S05]  /*1bc0*/  ISETP.GE.AND P1, PT, R20, R7, PT ;  /* 0x000000071400720c */ /* 0x001fca0003f26270 */
[----:B--2---:R-:W-:Y:S08]  /*1bd0*/  BRA.U !UP0, `(.L_x_27) ;  /* 0x0000000108307547 */ /* 0x004ff0000b800000 */
[----:B-1----:R-:W-:-:S07]  /*1be0*/  MOV R2, UR9 ;  /* 0x0000000900027c02 */ /* 0x002fce0008000f00 */
.L_x_28:
[----:B------:R-:W-:-:S04]  /*1bf0*/  SHF.R.U32.HI R5, RZ, 0x1, R2 ;  /* 0x00000001ff057819 */ /* 0x000fc80000011602 */
[----:B------:R-:W-:-:S13]  /*1c00*/  ISETP.GE.U32.AND P0, PT, R20, R5, PT ;  /* 0x000000051400720c */ /* 0x000fda0003f06070 */
[----:B------:R-:W-:Y:S01]  /*1c10*/  @!P0 IMAD R3, R5, 0x4, R13 ;  /* 0x0000000405038824 */ /* 0x000fe200078e020d */
[----:B------:R-:W-:Y:S05]  /*1c20*/  @!P0 LDS R4, [R13] ;  /* 0x000000000d048984 */ /* 0x000fea0000000800 */
[----:B------:R-:W0:Y:S02]  /*1c30*/  @!P0 LDS R3, [R3] ;  /* 0x0000000003038984 */ /* 0x000e240000000800 */
[----:B0-----:R-:W-:-:S05]  /*1c40*/  @!P0 FADD R4, R3, R4 ;  /* 0x0000000403048221 */ /* 0x001fca0000000000 */
[----:B------:R0:W-:Y:S01]  /*1c50*/  @!P0 STS [R13], R4 ;  /* 0x000000040d008388 */ /* 0x0001e20000000800 */
[----:B------:R-:W-:Y:S01]  /*1c60*/  BAR.SYNC.DEFER_BLOCKING 0x0 ;  /* 0x0000000000007b1d */ /* 0x000fe20000010000 */
[----:B------:R-:W-:Y:S01]  /*1c70*/  ISETP.GT.U32.AND P0, PT, R2, 0x3, PT ;  /* 0x000000030200780c */ /* 0x000fe20003f04070 */
[----:B------:R-:W-:-:S12]  /*1c80*/  IMAD.MOV.U32 R2, RZ, RZ, R5 ;  /* 0x000000ffff027224 */ /* 0x000fd800078e0005 */
[----:B0-----:R-:W-:Y:S05]  /*1c90*/  @P0 BRA `(.L_x_28) ;  /* 0xfffffffc00d40947 */ /* 0x001fea000383ffff */
.L_x_27:
[----:B------:R-:W0:Y:S01]  /*1ca0*/  LDS R17, [R17] ;  /* 0x0000000011117984 */ /* 0x000e220000000800 */
[----:B------:R-:W-:Y:S06]  /*1cb0*/  BAR.SYNC.DEFER_BLOCKING 0x0 ;  /* 0x0000000000007b1d */ /* 0x000fec0000010000 */
[----:B------:R-:W-:Y:S05]  /*1cc0*/  @P1 EXIT ;  /* 0x000000000000194d */ /* 0x000fea0003800000 */
[----:B------:R-:W2:Y:S01]  /*1cd0*/  LDCU UR4, c[0x0][0x3a4] ;  /* 0x00007480ff0477ac */ /* 0x000ea20008000800 */
[----:B------:R-:W-:Y:S01]  /*1ce0*/  IMAD R0, R0, R7, RZ ;  /* 0x0000000700007224 */ /* 0x000fe200078e02ff */
[----:B--2---:R-:W-:-:S09]  /*1cf0*/  UISETP.GT.AND UP0, UPT, UR4, URZ, UPT ;  /* 0x000000ff0400728c */ /* 0x004fd2000bf04270 */
[----:B------:R-:W-:Y:S05]  /*1d00*/  BRA.U UP0, `(.L_x_29) ;  /* 0x0000000100207547 */ /* 0x000fea000b800000 */
[----:B------:R-:W2:Y:S02]  /*1d10*/  LDC.64 R4, c[0x0][0x380] ;  /* 0x0000e000ff047b82 */ /* 0x000ea40000000a00 */
.L_x_30:
[----:B---3--:R-:W-:Y:S01]  /*1d20*/  IMAD R3, R7, UR8, R20 ;  /* 0x0000000807037c24 */ /* 0x008fe2000f8e0214 */
[----:B------:R-:W-:-:S03]  /*1d30*/  IADD3 R20, PT, PT, R20, UR9, RZ ;  /* 0x0000000914147c10 */ /* 0x000fc6000fffe0ff */
[----:B-12---:R-:W-:Y:S01]  /*1d40*/  IMAD.WIDE R2, R3, 0x4, R4 ;  /* 0x0000000403027825 */ /* 0x006fe200078e0204 */
[----:B------:R-:W-:-:S04]  /*1d50*/  ISETP.GE.AND P0, PT, R20, R7, PT ;  /* 0x000000071400720c */ /* 0x000fc80003f06270 */
[----:B------:R3:W-:Y:S09]  /*1d60*/  STG.E desc[UR6][R2.64], RZ ;  /* 0x000000ff02007986 */ /* 0x0007f2000c101906 */
[----:B------:R-:W-:Y:S05]  /*1d70*/  @!P0 BRA `(.L_x_30) ;  /* 0xfffffffc00e88947 */ /* 0x000fea000383ffff */
[----:B------:R-:W-:Y:S05]  /*1d80*/  EXIT ;  /* 0x000000000000794d */ /* 0x000fea0003800000 */
.L_x_29:
[----:B------:R-:W2:Y:S01]  /*1d90*/  LDCU UR4, c[0x0][0x3ac] ;  /* 0x00007580ff0477ac */ /* 0x000ea20008000800 */
[C---:B------:R-:W-:Y:S01]  /*1da0*/  VIADD R16, R7.reuse, 0xffffffff ;  /* 0xffffffff07107836 */ /* 0x040fe20000000000 */
[C---:B-1----:R-:W-:Y:S02]  /*1db0*/  LOP3.LUT R2, R7.reuse, 0xf, RZ, 0xc0, !PT ;  /* 0x0000000f07027812 */ /* 0x042fe400078ec0ff */
[C---:B------:R-:W-:Y:S02]  /*1dc0*/  LOP3.LUT R3, R7.reuse, 0x7, RZ, 0xc0, !PT ;  /* 0x0000000707037812 */ /* 0x040fe400078ec0ff */
[C---:B------:R-:W-:Y:S02]  /*1dd0*/  LOP3.LUT R15, R7.reuse, 0xfffffff0, RZ, 0xc0, !PT ;  /* 0xfffffff0070f7812 */ /* 0x040fe400078ec0ff */
[C---:B------:R-:W-:Y:S01]  /*1de0*/  LOP3.LUT R4, R7.reuse, 0x3, RZ, 0xc0, !PT ;  /* 0x0000000307047812 */ /* 0x040fe200078ec0ff */
[----:B--2---:R-:W-:-:S07]  /*1df0*/  IMAD R5, R7, UR4, RZ ;  /* 0x0000000407057c24 */ /* 0x004fce000f8e02ff */
.L_x_39:
[----:B------:R-:W-:Y:S01]  /*1e00*/  SHF.R.S32.HI R13, RZ, 0x1f, R20 ;  /* 0x0000001fff0d7819 */ /* 0x000fe20000011414 */
[----:B-1----:R-:W-:Y:S01]  /*1e10*/  IMAD.MOV.U32 R14, RZ, RZ, RZ ;  /* 0x000000ffff0e7224 */ /* 0x002fe200078e00ff */
[----:B------:R-:W-:-:S07]  /*1e20*/  MOV R12, RZ ;  /* 0x000000ff000c7202 */ /* 0x000fce0000000f00 */
.L_x_38:
[----:B------:R-:W1:Y:S01]  /*1e30*/  LDCU UR4, c[0x0][0x3a4] ;  /* 0x00007480ff0477ac */ /* 0x000e620008000800 */
[----:B------:R-:W-:Y:S01]  /*1e40*/  ISETP.GE.U32.AND P0, PT, R16, 0xf, PT ;  /* 0x0000000f1000780c */ /* 0x000fe20003f06070 */
[----:B------:R-:W-:Y:S01]  /*1e50*/  IMAD R9, R5, R12, RZ ;  /* 0x0000000c05097224 */ /* 0x000fe200078e02ff */
[----:B------:R-:W-:Y:S01]  /*1e60*/  SHF.R.S32.HI R6, RZ, 0x1f, R0 ;  /* 0x0000001fff067819 */ /* 0x000fe20000011400 */
[----:B------:R-:W-:Y:S02]  /*1e70*/  VIADD R12, R12, 0x1 ;  /* 0x000000010c0c7836 */ /* 0x000fe40000000000 */
[----:B------:R-:W-:Y:S02]  /*1e80*/  HFMA2 R19, -RZ, RZ, 0, 0 ;  /* 0x00000000ff137431 */ /* 0x000fe400000001ff */
[----:B------:R-:W-:Y:S01]  /*1e90*/  IMAD.MOV.U32 R22, RZ, RZ, RZ ;  /* 0x000000ffff167224 */ /* 0x000fe200078e00ff */
[----:B------:R-:W-:-:S04]  /*1ea0*/  IADD3 R7, P2, PT, R0, R9, RZ ;  /* 0x0000000900077210 */ /* 0x000fc80007f5e0ff */
[----:B------:R-:W-:Y:S02]  /*1eb0*/  LEA.HI.X.SX32 R6, R9, R6, 0x1, P2 ;  /* 0x0000000609067211 */ /* 0x000fe400010f0eff */
[----:B-1----:R-:W-:Y:S01]  /*1ec0*/  ISETP.NE.AND P1, PT, R12, UR4, PT ;  /* 0x000000040c007c0c */ /* 0x002fe2000bf25270 */
[----:B------:R-:W-:-:S12]  /*1ed0*/  @!P0 BRA `(.L_x_31) ;  /* 0x0000000000e48947 */ /* 0x000fd80003800000 */
[----:B------:R-:W1:Y:S01]  /*1ee0*/  S2UR UR5, SR_CgaCtaId ;  /* 0x00000000000579c3 */ /* 0x000e620000008800 */
[----:B------:R-:W2:Y:S01]  /*1ef0*/  LDCU.64 UR10, c[0x0][0x390] ;  /* 0x00007200ff0a77ac */ /* 0x000ea20008000a00 */
[----:B------:R-:W-:Y:S01]  /*1f00*/  IADD3 R21, PT, PT, -R15, RZ, RZ ;  /* 0x000000ff0f157210 */ /* 0x000fe20007ffe1ff */
[----:B------:R-:W-:Y:S01]  /*1f10*/  IMAD.MOV.U32 R19, RZ, RZ, RZ ;  /* 0x000000ffff137224 */ /* 0x000fe200078e00ff */
[----:B------:R-:W-:Y:S01]  /*1f20*/  UMOV UR4, 0x400 ;  /* 0x0000040000047882 */ /* 0x000fe20000000000 */
[----:B--2---:R-:W-:-:S04]  /*1f30*/  LEA R8, P0, R7, UR10, 0x2 ;  /* 0x0000000a07087c11 */ /* 0x004fc8000f8010ff */
[----:B------:R-:W-:Y:S01]  /*1f40*/  IADD3 R8, P2, PT, R8, 0x20, RZ ;  /* 0x0000002008087810 */ /* 0x000fe20007f5e0ff */
[----:B-1----:R-:W-:Y:S01]  /*1f50*/  ULEA UR4, UR5, UR4, 0x18 ;  /* 0x0000000405047291 */ /* 0x002fe2000f8ec0ff */
[----:B------:R-:W-:-:S03]  /*1f60*/  LEA.HI.X R9, R7, UR11, R6, 0x2, P0 ;  /* 0x0000000b07097c11 */ /* 0x000fc600080f1406 */
[----:B------:R-:W-:Y:S01]  /*1f70*/  UIADD3 UR4, UPT, UPT, UR4, 0x20, URZ ;  /* 0x0000002004047890 */ /* 0x000fe2000fffe0ff */
[----:B------:R-:W-:-:S05]  /*1f80*/  IADD3.X R9, PT, PT, RZ, R9, RZ, P2, !PT ;  /* 0x00000009ff097210 */ /* 0x000fca00017fe4ff */
[----:B------:R-:W-:-:S07]  /*1f90*/  IMAD.U32 R22, RZ, RZ, UR4 ;  /* 0x00000004ff167e24 */ /* 0x000fce000f8e00ff */
.L_x_32:
[----:B------:R-:W-:Y:S01]  /*1fa0*/  MOV R24, R8 ;  /* 0x0000000800187202 */ /* 0x000fe20000000f00 */
[----:B------:R-:W-:Y:S02]  /*1fb0*/  IMAD.MOV.U32 R25, RZ, RZ, R9 ;  /* 0x000000ffff197224 */ /* 0x000fe400078e0009 */
[----:B------:R-:W1:Y:S04]  /*1fc0*/  LDS.128 R8, [R22+-0x20] ;  /* 0xffffe00016087984 */ /* 0x000e680000000c00 */
[----:B------:R-:W1:Y:S04]  /*1fd0*/  LDG.E.CONSTANT R26, desc[UR6][R24.64+-0x20] ;  /* 0xffffe006181a7981 */ /* 0x000e68000c1e9900 */
[----:B------:R-:W2:Y:S04]  /*1fe0*/  LDG.E.CONSTANT R27, desc[UR6][R24.64+-0x1c] ;  /* 0xffffe406181b7981 */ /* 0x000ea8000c1e9900 */
[----:B------:R-:W3:Y:S01]  /*1ff0*/  LDG.E.CONSTANT R23, desc[UR6][R24.64+-0x18] ;  /* 0xffffe80618177981 */ /* 0x000ee2000c1e9900 */
[----:B-1----:R-:W-:-:S03]  /*2000*/  FFMA R26, R8, R26, R19 ;  /* 0x0000001a081a7223 */ /* 0x002fc60000000013 */
[----:B------:R-:W5:Y:S01]  /*2010*/  LDG.E.CONSTANT R8, desc[UR6][R24.64+-0x14] ;  /* 0xffffec0618087981 */ /* 0x000f62000c1e9900 */
[----:B--2---:R-:W-:-:S03]  /*2020*/  FFMA R9, R9, R27, R26 ;  /* 0x0000001b09097223 */ /* 0x004fc6000000001a */
[----:B------:R-:W2:Y:S04]  /*2030*/  LDG.E.CONSTANT R19, desc[UR6][R24.64+-0x10] ;  /* 0xfffff00618137981 */ /* 0x000ea8000c1e9900 */
[----:B------:R-:W4:Y:S01]  /*2040*/  LDG.E.CONSTANT R26, desc[UR6][R24.64+-0xc] ;  /* 0xfffff406181a7981 */ /* 0x000f22000c1e9900 */
[----:B---3--:R-:W-:-:S03]  /*2050*/  FFMA R10, R10, R23, R9 ;  /* 0x000000170a0a7223 */ /* 0x008fc60000000009 */
[----:B------:R-:W3:Y:S01]  /*2060*/  LDG.E.CONSTANT R23, desc[UR6][R24.64+-0x8] ;  /* 0xfffff80618177981 */ /* 0x000ee2000c1e9900 */
[----:B-----5:R-:W-:-:S03]  /*2070*/  FFMA R27, R11, R8, R10 ;  /* 0x000000080b1b7223 */ /* 0x020fc6000000000a */
[----:B------:R-:W2:Y:S02]  /*2080*/  LDS.128 R8, [R22+-0x10] ;  /* 0xfffff00016087984 */ /* 0x000ea40000000c00 */
[----:B--2---:R-:W-:Y:S02]  /*2090*/  FFMA R28, R8, R19, R27 ;  /* 0x00000013081c7223 */ /* 0x004fe4000000001b */
[----:B------:R-:W2:Y:S02]  /*20a0*/  LDG.E.CONSTANT R8, desc[UR6][R24.64+-0x4] ;  /* 0xfffffc0618087981 */ /* 0x000ea4000c1e9900 */
[----:B----4-:R-:W-:Y:S02]  /*20b0*/  FFMA R9, R9, R26, R28 ;  /* 0x0000001a09097223 */ /* 0x010fe4000000001c */
[----:B------:R-:W4:Y:S04]  /*20c0*/  LDG.E.CONSTANT R19, desc[UR6][R24.64] ;  /* 0x0000000618137981 */ /* 0x000f28000c1e9900 */
[----:B------:R-:W5:Y:S01]  /*20d0*/  LDG.E.CONSTANT R26, desc[UR6][R24.64+0x4] ;  /* 0x00000406181a7981 */ /* 0x000f62000c1e9900 */
[----:B---3--:R-:W-:-:S03]  /*20e0*/  FFMA R10, R10, R23, R9 ;  /* 0x000000170a0a7223 */ /* 0x008fc60000000009 */
[----:B------:R-:W3:Y:S01]  /*20f0*/  LDG.E.CONSTANT R23, desc[UR6][R24.64+0x8] ;  /* 0x0000080618177981 */ /* 0x000ee2000c1e9900 */
[----:B--2---:R-:W-:-:S03]  /*2100*/  FFMA R27, R11, R8, R10 ;  /* 0x000000080b1b7223 */ /* 0x004fc6000000000a */
[----:B------:R-:W4:Y:S02]  /*2110*/  LDS.128 R8, [R22] ;  /* 0x0000000016087984 */ /* 0x000f240000000c00 */
[----:B----4-:R-:W-:Y:S02]  /*2120*/  FFMA R28, R8, R19, R27 ;  /* 0x00000013081c7223 */ /* 0x010fe4000000001b */
[----:B------:R-:W2:Y:S02]  /*2130*/  LDG.E.CONSTANT R8, desc[UR6][R24.64+0xc] ;  /* 0x00000c0618087981 */ /* 0x000ea4000c1e9900 */
[----:B-----5:R-:W-:Y:S02]  /*2140*/  FFMA R9, R9, R26, R28 ;  /* 0x0000001a09097223 */ /* 0x020fe4000000001c */
[----:B------:R-:W4:Y:S04]  /*2150*/  LDG.E.CONSTANT R19, desc[UR6][R24.64+0x10] ;  /* 0x0000100618137981 */ /* 0x000f28000c1e9900 */
[----:B------:R-:W5:Y:S01]  /*2160*/  LDG.E.CONSTANT R26, desc[UR6][R24.64+0x14] ;  /* 0x00001406181a7981 */ /* 0x000f62000c1e9900 */
[----:B---3--:R-:W-:-:S03]  /*2170*/  FFMA R10, R10, R23, R9 ;  /* 0x000000170a0a7223 */ /* 0x008fc60000000009 */
[----:B------:R-:W3:Y:S04]  /*2180*/  LDG.E.CONSTANT R23, desc[UR6][R24.64+0x18] ;  /* 0x0000180618177981 */ /* 0x000ee8000c1e9900 */
[----:B------:R-:W3:Y:S01]  /*2190*/  LDG.E.CONSTANT R28, desc[UR6][R24.64+0x1c] ;  /* 0x00001c06181c7981 */ /* 0x000ee2000c1e9900 */
[----:B------:R-:W-:-:S04]  /*21a0*/  IADD3 R21, PT, PT, R21, 0x10, RZ ;  /* 0x0000001015157810 */ /* 0x000fc80007ffe0ff */
[----:B------:R-:W-:Y:S01]  /*21b0*/  ISETP.NE.AND P0, PT, R21, RZ, PT ;  /* 0x000000ff1500720c */ /* 0x000fe20003f05270 */
[----:B--2---:R-:W-:Y:S02]  /*21c0*/  FFMA R27, R11, R8, R10 ;  /* 0x000000080b1b7223 */ /* 0x004fe4000000000a */
[----:B------:R1:W4:Y:S02]  /*21d0*/  LDS.128 R8, [R22+0x10] ;  /* 0x0000100016087984 */ /* 0x0003240000000c00 */
[----:B-1----:R-:W-:Y:S01]  /*21e0*/  IADD3 R22, PT, PT, R22, 0x40, RZ ;  /* 0x0000004016167810 */ /* 0x002fe20007ffe0ff */
[----:B----4-:R-:W-:-:S04]  /*21f0*/  FFMA R8, R8, R19, R27 ;  /* 0x0000001308087223 */ /* 0x010fc8000000001b */
[----:B-----5:R-:W-:Y:S01]  /*2200*/  FFMA R9, R9, R26, R8 ;  /* 0x0000001a09097223 */ /* 0x020fe20000000008 */
[----:B------:R-:W-:-:S03]  /*2210*/  IADD3 R8, P2, PT, R24, 0x40, RZ ;  /* 0x0000004018087810 */ /* 0x000fc60007f5e0ff */
[----:B---3--:R-:W-:Y:S02]  /*2220*/  FFMA R10, R10, R23, R9 ;  /* 0x000000170a0a7223 */ /* 0x008fe40000000009 */
[----:B------:R-:W-:Y:S02]  /*2230*/  IMAD.X R9, RZ, RZ, R25, P2 ;  /* 0x000000ffff097224 */ /* 0x000fe400010e0619 */
[----:B------:R-:W-:Y:S01]  /*2240*/  FFMA R19, R11, R28, R10 ;  /* 0x0000001c0b137223 */ /* 0x000fe2000000000a */
[----:B------:R-:W-:Y:S06]  /*2250*/  @P0 BRA `(.L_x_32) ;  /* 0xfffffffc00500947 */ /* 0x000fec000383ffff */
[----:B------:R-:W-:-:S07]  /*2260*/  IMAD.MOV.U32 R22, RZ, RZ, R15 ;  /* 0x000000ffff167224 */ /* 0x000fce00078e000f */
.L_x_31:
[----:B------:R-:W-:-:S13]  /*2270*/  ISETP.NE.AND P0, PT, R2, RZ, PT ;  /* 0x000000ff0200720c */ /* 0x000fda0003f05270 */
[----:B------:R-:W-:Y:S05]  /*2280*/  @!P0 BRA `(.L_x_33) ;  /* 0x0000000400308947 */ /* 0x000fea0003800000 */
[----:B------:R-:W-:Y:S02]  /*2290*/  IADD3 R8, PT, PT, R2, -0x1, RZ ;  /* 0xffffffff02087810 */ /* 0x000fe40007ffe0ff */
[----:B------:R-:W-:Y:S02]  /*22a0*/  ISETP.NE.AND P2, PT, R3, RZ, PT ;  /* 0x000000ff0300720c */ /* 0x000fe40003f45270 */
[----:B------:R-:W-:-:S13]  /*22b0*/  ISETP.GE.U32.AND P0, PT, R8, 0x7, PT ;  /* 0x000000070800780c */ /* 0x000fda0003f06070 */
[----:B------:R-:W-:Y:S05]  /*22c0*/  @!P0 BRA `(.L_x_34) ;  /* 0x0000000000708947 */ /* 0x000fea0003800000 */
[----:B------:R-:W1:Y:S01]  /*22d0*/  LDC.64 R8, c[0x0][0x390] ;  /* 0x0000e400ff087b82 */ /* 0x000e620000000a00 */
[----:B------:R-:W-:-:S05]  /*22e0*/  IADD3 R10, P0, PT, R22, R7, RZ ;  /* 0x00000007160a7210 */ /* 0x000fca0007f1e0ff */
[----:B------:R-:W-:Y:S01]  /*22f0*/  IMAD.X R11, RZ, RZ, R6, P0 ;  /* 0x000000ffff0b7224 */ /* 0x000fe200000e0606 */
[----:B-1----:R-:W-:-:S04]  /*2300*/  LEA R24, P0, R10, R8, 0x2 ;  /* 0x000000080a187211 */ /* 0x002fc800078010ff */
[----:B------:R-:W-:-:S05]  /*2310*/  LEA.HI.X R25, R10, R9, R11, 0x2, P0 ;  /* 0x000000090a197211 */ /* 0x000fca00000f140b */
[----:B------:R-:W2:Y:S04]  /*2320*/  LDG.E.CONSTANT R26, desc[UR6][R24.64] ;  /* 0x00000006181a7981 */ /* 0x000ea8000c1e9900 */
[----:B------:R-:W3:Y:S04]  /*2330*/  LDG.E.CONSTANT R27, desc[UR6][R24.64+0x4] ;  /* 0x00000406181b7981 */ /* 0x000ee8000c1e9900 */
[----:B------:R-:W5:Y:S01]  /*2340*/  LDG.E.CONSTANT R23, desc[UR6][R24.64+0x8] ;  /* 0x0000080618177981 */ /* 0x000f62000c1e9900 */
[----:B------:R-:W1:Y:S01]  /*2350*/  S2UR UR5, SR_CgaCtaId ;  /* 0x00000000000579c3 */ /* 0x000e620000008800 */
[----:B------:R-:W-:-:S02]  /*2360*/  UMOV UR4, 0x400 ;  /* 0x0000040000047882 */ /* 0x000fc40000000000 */
[----:B------:R-:W4:Y:S01]  /*2370*/  LDG.E.CONSTANT R28, desc[UR6][R24.64+0x1c] ;  /* 0x00001c06181c7981 */ /* 0x000f22000c1e9900 */
[----:B-1----:R-:W-:-:S06]  /*2380*/  ULEA UR4, UR5, UR4, 0x18 ;  /* 0x0000000405047291 */ /* 0x002fcc000f8ec0ff */
        /* <DEDUP_REMOVED lines=10> */
[----:B--2---:R-:W-:Y:S02]  /*2430*/  FFMA R27, R8, R11, R9 ;  /* 0x0000000b081b7223 */ /* 0x004fe40000000009 */
[----:B------:R-:W3:Y:S02]  /*2440*/  LDS.128 R8, [R21+0x10] ;  /* 0x0000100015087984 */ /* 0x000ee40000000c00 */
[----:B---3--:R-:W-:-:S04]  /*2450*/  FFMA R19, R8, R19, R27 ;  /* 0x0000001308137223 */ /* 0x008fc8000000001b */
[----:B-----5:R-:W-:-:S04]  /*2460*/  FFMA R26, R26, R9, R19 ;  /* 0x000000091a1a7223 */ /* 0x020fc80000000013 */
[----:B----4-:R-:W-:-:S04]  /*2470*/  FFMA R23, R23, R10, R26 ;  /* 0x0000000a17177223 */ /* 0x010fc8000000001a */
[----:B------:R-:W-:-:S07]  /*2480*/  FFMA R19, R28, R11, R23 ;  /* 0x0000000b1c137223 */ /* 0x000fce0000000017 */
.L_x_34:
[----:B------:R-:W-:Y:S05]  /*2490*/  @!P2 BRA `(.L_x_33) ;  /* 0x0000000000aca947 */ /* 0x000fea0003800000 */
[----:B------:R-:W-:Y:S01]  /*24a0*/  VIADD R8, R3, 0xffffffff ;  /* 0xffffffff03087836 */ /* 0x000fe20000000000 */
[----:B------:R-:W-:-:S04]  /*24b0*/  ISETP.NE.AND P2, PT, R4, RZ, PT ;  /* 0x000000ff0400720c */ /* 0x000fc80003f45270 */
[----:B------:R-:W-:-:S13]  /*24c0*/  ISETP.GE.U32.AND P0, PT, R8, 0x3, PT ;  /* 0x000000030800780c */ /* 0x000fda0003f06070 */
[----:B------:R-:W-:Y:S05]  /*24d0*/  @!P0 BRA `(.L_x_35) ;  /* 0x00000000004c8947 */ /* 0x000fea0003800000 */
[----:B------:R-:W1:Y:S01]  /*24e0*/  LDC.64 R8, c[0x0][0x390] ;  /* 0x0000e400ff087b82 */ /* 0x000e620000000a00 */
[----:B------:R-:W-:-:S04]  /*24f0*/  IADD3 R10, P0, PT, R22, R7, RZ ;  /* 0x00000007160a7210 */ /* 0x000fc80007f1e0ff */
[----:B------:R-:W-:Y:S02]  /*2500*/  IADD3.X R11, PT, PT, RZ, R6, RZ, P0, !PT ;  /* 0x00000006ff0b7210 */ /* 0x000fe400007fe4ff */
[----:B-1----:R-:W-:-:S04]  /*2510*/  LEA R24, P0, R10, R8, 0x2 ;  /* 0x000000080a187211 */ /* 0x002fc800078010ff */
[----:B------:R-:W-:-:S05]  /*2520*/  LEA.HI.X R25, R10, R9, R11, 0x2, P0 ;  /* 0x000000090a197211 */ /* 0x000fca00000f140b */
[----:B------:R-:W2:Y:S04]  /*2530*/  LDG.E.CONSTANT R23, desc[UR6][R24.64] ;  /* 0x0000000618177981 */ /* 0x000ea8000c1e9900 */
[----:B------:R-:W3:Y:S04]  /*2540*/  LDG.E.CONSTANT R27, desc[UR6][R24.64+0x4] ;  /* 0x00000406181b7981 */ /* 0x000ee8000c1e9900 */
[----:B------:R-:W5:Y:S04]  /*2550*/  LDG.E.CONSTANT R21, desc[UR6][R24.64+0x8] ;  /* 0x0000080618157981 */ /* 0x000f68000c1e9900 */
[----:B------:R-:W4:Y:S01]  /*2560*/  LDG.E.CONSTANT R29, desc[UR6][R24.64+0xc] ;  /* 0x00000c06181d7981 */ /* 0x000f22000c1e9900 */
[----:B------:R-:W1:Y:S01]  /*2570*/  S2UR UR5, SR_CgaCtaId ;  /* 0x00000000000579c3 */ /* 0x000e620000008800 */
[----:B------:R-:W-:-:S02]  /*2580*/  UMOV UR4, 0x400 ;  /* 0x0000040000047882 */ /* 0x000fc40000000000 */
[----:B-1----:R-:W-:-:S06]  /*2590*/  ULEA UR4, UR5, UR4, 0x18 ;  /* 0x0000000405047291 */ /* 0x002fcc000f8ec0ff */
[C---:B------:R-:W-:Y:S01]  /*25a0*/  LEA R8, R22.reuse, UR4, 0x2 ;  /* 0x0000000416087c11 */ /* 0x040fe2000f8e10ff */
[----:B------:R-:W-:-:S05]  /*25b0*/  VIADD R22, R22, 0x4 ;  /* 0x0000000416167836 */ /* 0x000fca0000000000 */
[----:B------:R-:W2:Y:S02]  /*25c0*/  LDS.128 R8, [R8] ;  /* 0x0000000008087984 */ /* 0x000ea40000000c00 */
[----:B--2---:R-:W-:-:S04]  /*25d0*/  FFMA R26, R8, R23, R19 ;  /* 0x00000017081a7223 */ /* 0x004fc80000000013 */
[----:B---3--:R-:W-:-:S04]  /*25e0*/  FFMA R26, R27, R9, R26 ;  /* 0x000000091b1a7223 */ /* 0x008fc8000000001a */
[----:B-----5:R-:W-:-:S04]  /*25f0*/  FFMA R10, R21, R10, R26 ;  /* 0x0000000a150a7223 */ /* 0x020fc8000000001a */
[----:B----4-:R-:W-:-:S07]  /*2600*/  FFMA R19, R29, R11, R10 ;  /* 0x0000000b1d137223 */ /* 0x010fce000000000a */
.L_x_35:
[----:B------:R-:W-:Y:S05]  /*2610*/  @!P2 BRA `(.L_x_33) ;  /* 0x00000000004ca947 */ /* 0x000fea0003800000 */
[----:B------:R-:W1:Y:S01]  /*2620*/  LDC.64 R8, c[0x0][0x390] ;  /* 0x0000e400ff087b82 */ /* 0x000e620000000a00 */
[----:B------:R-:W-:-:S04]  /*2630*/  IADD3 R10, P0, PT, R22, R7, RZ ;  /* 0x00000007160a7210 */ /* 0x000fc80007f1e0ff */
[----:B------:R-:W-:Y:S02]  /*2640*/  IADD3.X R11, PT, PT, RZ, R6, RZ, P0, !PT ;  /* 0x00000006ff0b7210 */ /* 0x000fe400007fe4ff */
[----:B-1----:R-:W-:-:S04]  /*2650*/  LEA R24, P0, R10, R8, 0x2 ;  /* 0x000000080a187211 */ /* 0x002fc800078010ff */
[----:B------:R-:W-:-:S05]  /*2660*/  LEA.HI.X R25, R10, R9, R11, 0x2, P0 ;  /* 0x000000090a197211 */ /* 0x000fca00000f140b */
[----:B------:R-:W2:Y:S01]  /*2670*/  LDG.E.CONSTANT R21, desc[UR6][R24.64] ;  /* 0x0000000618157981 */ /* 0x000ea2000c1e9900 */
[----:B------:R-:W1:Y:S01]  /*2680*/  S2UR UR5, SR_CgaCtaId ;  /* 0x00000000000579c3 */ /* 0x000e620000008800 */
[----:B------:R-:W-:Y:S01]  /*2690*/  UMOV UR4, 0x400 ;  /* 0x0000040000047882 */ /* 0x000fe20000000000 */
[----:B------:R-:W-:Y:S01]  /*26a0*/  ISETP.NE.AND P0, PT, R4, 0x1, PT ;  /* 0x000000010400780c */ /* 0x000fe20003f05270 */
[----:B-1----:R-:W-:-:S06]  /*26b0*/  ULEA UR4, UR5, UR4, 0x18 ;  /* 0x0000000405047291 */ /* 0x002fcc000f8ec0ff */
        /* <DEDUP_REMOVED lines=9> */
.L_x_33:
[----:B------:R-:W4:Y:S01]  /*2750*/  LDCU UR4, c[0x0][0x3a0] ;  /* 0x00007400ff0477ac */ /* 0x000f220008000800 */
[----:B------:R-:W-:Y:S02]  /*2760*/  HFMA2 R9, -RZ, RZ, 3.7421875, 0 ;  /* 0x437c0000ff097431 */ /* 0x000fe400000001ff */
[----:B------:R-:W-:Y:S01]  /*2770*/  IMAD.MOV.U32 R8, RZ, RZ, 0x3bbb989d ;  /* 0x3bbb989dff087424 */ /* 0x000fe200078e00ff */
[----:B0-----:R-:W0:Y:S01]  /*2780*/  MUFU.RCP R22, R17 ;  /* 0x0000001100167308 */ /* 0x001e220000001000 */
[----:B------:R-:W-:Y:S01]  /*2790*/  BSSY.RECONVERGENT B0, `(.L_x_36) ;  /* 0x0000014000007945 */ /* 0x000fe20003800200 */
[----:B----4-:R-:W-:Y:S01]  /*27a0*/  FFMA R19, R19, UR4, -R18 ;  /* 0x0000000413137c23 */ /* 0x010fe20008000812 */
[----:B0-----:R-:W-:-:S03]  /*27b0*/  FFMA R11, -R17, R22, 1 ;  /* 0x3f800000110b7423 */ /* 0x001fc60000000116 */
[----:B------:R-:W-:Y:S01]  /*27c0*/  FFMA.SAT R8, R19, R8, 0.5 ;  /* 0x3f00000013087423 */ /* 0x000fe20000002008 */
[----:B------:R-:W-:-:S03]  /*27d0*/  FFMA R11, R22, R11, R22 ;  /* 0x0000000b160b7223 */ /* 0x000fc60000000016 */
[----:B------:R-:W-:-:S04]  /*27e0*/  FFMA.RM R8, R8, R9, 12582913 ;  /* 0x4b40000108087423 */ /* 0x000fc80000004009 */
[C---:B------:R-:W-:Y:S01]  /*27f0*/  FADD R10, R8.reuse, -12583039 ;  /* 0xcb40007f080a7421 */ /* 0x040fe20000000000 */
[----:B------:R-:W-:-:S03]  /*2800*/  IMAD.SHL.U32 R8, R8, 0x800000, RZ ;  /* 0x0080000008087824 */ /* 0x000fc600078e00ff */
[----:B------:R-:W-:-:S04]  /*2810*/  FFMA R10, R19, 1.4426950216293334961, -R10 ;  /* 0x3fb8aa3b130a7823 */ /* 0x000fc8000000080a */
[----:B------:R-:W-:-:S04]  /*2820*/  FFMA R10, R19, 1.925963033500011079e-08, R10 ;  /* 0x32a57060130a7823 */ /* 0x000fc8000000000a */
[----:B------:R-:W0:Y:S02]  /*2830*/  MUFU.EX2 R9, R10 ;  /* 0x0000000a00097308 */ /* 0x000e240000000800 */
[----:B0-----:R-:W-:-:S06]  /*2840*/  FMUL R8, R8, R9 ;  /* 0x0000000908087220 */ /* 0x001fcc0000400000 */
[----:B------:R-:W0:Y:S01]  /*2850*/  FCHK P0, R8, R17 ;  /* 0x0000001108007302 */ /* 0x000e220000000000 */
[----:B------:R-:W-:-:S04]  /*2860*/  FFMA R22, R8, R11, RZ ;  /* 0x0000000b08167223 */ /* 0x000fc800000000ff */
[----:B------:R-:W-:-:S04]  /*2870*/  FFMA R9, -R17, R22, R8 ;  /* 0x0000001611097223 */ /* 0x000fc80000000108 */
[----:B------:R-:W-:Y:S01]  /*2880*/  FFMA R9, R11, R9, R22 ;  /* 0x000000090b097223 */ /* 0x000fe20000000016 */
[----:B0-----:R-:W-:Y:S06]  /*2890*/  @!P0 BRA `(.L_x_37) ;  /* 0x00000000000c8947 */ /* 0x001fec0003800000 */
[----:B------:R-:W-:-:S07]  /*28a0*/  MOV R10, 0x28c0 ;  /* 0x000028c0000a7802 */ /* 0x000fce0000000f00 */
[----:B------:R-:W-:Y:S05]  /*28b0*/  CALL.REL.NOINC `($__internal_0_$__cuda_sm3x_div_rn_noftz_f32_slowpath) ;  /* 0x00000000004c7944 */ /* 0x000fea0003c00000 */
[----:B------:R-:W-:-:S07]  /*28c0*/  MOV R9, R11 ;  /* 0x0000000b00097202 */ /* 0x000fce0000000f00 */
.L_x_37:
[----:B------:R-:W-:Y:S05]  /*28d0*/  BSYNC.RECONVERGENT B0 ;  /* 0x0000000000007941 */ /* 0x000fea0003800200 */
.L_x_36:
[----:B------:R-:W0:Y:S01]  /*28e0*/  LDCU.64 UR4, c[0x0][0x398] ;  /* 0x00007300ff0477ac */ /* 0x000e220008000a00 */
[----:B------:R-:W-:-:S05]  /*28f0*/  IADD3 R7, P0, PT, R20, R7, RZ ;  /* 0x0000000714077210 */ /* 0x000fca0007f1e0ff */
[----:B------:R-:W-:Y:S01]  /*2900*/  IMAD.X R8, R13, 0x1, R6, P0 ;  /* 0x000000010d087824 */ /* 0x000fe200000e0606 */
[----:B0-----:R-:W-:-:S04]  /*2910*/  LEA R6, P0, R7, UR4, 0x2 ;  /* 0x0000000407067c11 */ /* 0x001fc8000f8010ff */
[----:B------:R-:W-:-:S06]  /*2920*/  LEA.HI.X R7, R7, UR5, R8, 0x2, P0 ;  /* 0x0000000507077c11 */ /* 0x000fcc00080f1408 */
[----:B------:R-:W2:Y:S02]  /*2930*/  LDG.E.CONSTANT R7, desc[UR6][R6.64] ;  /* 0x0000000606077981 */ /* 0x000ea4000c1e9900 */
[----:B--2---:R-:W-:Y:S01]  /*2940*/  FFMA R14, R7, R9, R14 ;  /* 0x00000009070e7223 */ /* 0x004fe2000000000e */
[----:B------:R-:W-:Y:S06]  /*2950*/  @P1 BRA `(.L_x_38) ;  /* 0xfffffff400341947 */ /* 0x000fec000383ffff */
[----:B------:R-:W0:Y:S08]  /*2960*/  LDC R11, c[0x0][0x3b0] ;  /* 0x0000ec00ff0b7b82 */ /* 0x000e300000000800 */
[----:B------:R-:W1:Y:S01]  /*2970*/  LDC.64 R6, c[0x0][0x380] ;  /* 0x0000e000ff067b82 */ /* 0x000e620000000a00 */
[----:B0-----:R-:W-:Y:S01]  /*2980*/  IMAD R9, R11, UR8, R20 ;  /* 0x000000080b097c24 */ /* 0x001fe2000f8e0214 */
[----:B------:R-:W-:-:S04]  /*2990*/  IADD3 R20, PT, PT, R20, UR9, RZ ;  /* 0x0000000914147c10 */ /* 0x000fc8000fffe0ff */
[----:B------:R-:W-:Y:S01]  /*29a0*/  ISETP.GE.AND P0, PT, R20, R11, PT ;  /* 0x0000000b1400720c */ /* 0x000fe20003f06270 */
[----:B-1----:R-:W-:-:S05]  /*29b0*/  IMAD.WIDE R6, R9, 0x4, R6 ;  /* 0x0000000409067825 */ /* 0x002fca00078e0206 */
[----:B------:R1:W-:Y:S07]  /*29c0*/  STG.E desc[UR6][R6.64], R14 ;  /* 0x0000000e06007986 */ /* 0x0003ee000c101906 */
[----:B------:R-:W-:Y:S05]  /*29d0*/  @!P0 BRA `(.L_x_39) ;  /* 0xfffffff400088947 */ /* 0x000fea000383ffff */
[----:B------:R-:W-:Y:S05]  /*29e0*/  EXIT ;  /* 0x000000000000794d */ /* 0x000fea0003800000 */
        .weak           $__internal_0_$__cuda_sm3x_div_rn_noftz_f32_slowpath
        .type           $__internal_0_$__cuda_sm3x_div_rn_noftz_f32_slowpath,@function
        .size           $__internal_0_$__cuda_sm3x_div_rn_noftz_f32_slowpath,(.L_x_52 - $__internal_0_$__cuda_sm3x_div_rn_noftz_f32_slowpath)
$__internal_0_$__cuda_sm3x_div_rn_noftz_f32_slowpath:
[----:B------:R-:W-:Y:S01]  /*29f0*/  SHF.R.U32.HI R9, RZ, 0x17, R17 ;  /* 0x00000017ff097819 */ /* 0x000fe20000011611 */
[----:B------:R-:W-:Y:S01]  /*2a00*/  BSSY.RECONVERGENT B1, `(.L_x_40) ;  /* 0x0000064000017945 */ /* 0x000fe20003800200 */
[--C-:B------:R-:W-:Y:S01]  /*2a10*/  SHF.R.U32.HI R22, RZ, 0x17, R8.reuse ;  /* 0x00000017ff167819 */ /* 0x100fe20000011608 */
[----:B------:R-:W-:Y:S01]  /*2a20*/  IMAD.MOV.U32 R19, RZ, RZ, R8 ;  /* 0x000000ffff137224 */ /* 0x000fe200078e0008 */
[----:B------:R-:W-:Y:S02]  /*2a30*/  LOP3.LUT R9, R9, 0xff, RZ, 0xc0, !PT ;  /* 0x000000ff09097812 */ /* 0x000fe400078ec0ff */
[----:B------:R-:W-:Y:S02]  /*2a40*/  LOP3.LUT R22, R22, 0xff, RZ, 0xc0, !PT ;  /* 0x000000ff16167812 */ /* 0x000fe400078ec0ff */
[----:B------:R-:W-:Y:S01]  /*2a50*/  MOV R24, R17 ;  /* 0x0000001100187202 */ /* 0x000fe20000000f00 */
[----:B------:R-:W-:Y:S01]  /*2a60*/  VIADD R21, R9, 0xffffffff ;  /* 0xffffffff09157836 */ /* 0x000fe20000000000 */
[----:B------:R-:W-:-:S04]  /*2a70*/  IADD3 R23, PT, PT, R22, -0x1, RZ ;  /* 0xffffffff16177810 */ /* 0x000fc80007ffe0ff */
[----:B------:R-:W-:-:S04]  /*2a80*/  ISETP.GT.U32.AND P0, PT, R21, 0xfd, PT ;  /* 0x000000fd1500780c */ /* 0x000fc80003f04070 */
[----:B------:R-:W-:-:S13]  /*2a90*/  ISETP.GT.U32.OR P0, PT, R23, 0xfd, P0 ;  /* 0x000000fd1700780c */ /* 0x000fda0000704470 */
[----:B------:R-:W-:Y:S01]  /*2aa0*/  @!P0 IMAD.MOV.U32 R11, RZ, RZ, RZ ;  /* 0x000000ffff0b8224 */ /* 0x000fe200078e00ff */
[----:B------:R-:W-:Y:S06]  /*2ab0*/  @!P0 BRA `(.L_x_41) ;  /* 0x00000000005c8947 */ /* 0x000fec0003800000 */
[----:B------:R-:W-:Y:S02]  /*2ac0*/  FSETP.GTU.FTZ.AND P2, PT, |R17|, +INF , PT ;  /* 0x7f8000001100780b */ /* 0x000fe40003f5c200 */
[----:B------:R-:W-:-:S04]  /*2ad0*/  FSETP.GTU.FTZ.AND P0, PT, |R8|, +INF , PT ;  /* 0x7f8000000800780b */ /* 0x000fc80003f1c200 */
[----:B------:R-:W-:-:S13]  /*2ae0*/  PLOP3.LUT P0, PT, P0, P2, PT, 0xf8, 0x8f ;  /* 0x00000000008f781c */ /* 0x000fda0000705f70 */
[----:B------:R-:W-:Y:S05]  /*2af0*/  @P0 BRA `(.L_x_42) ;  /* 0x00000004004c0947 */ /* 0x000fea0003800000 */
[----:B------:R-:W-:-:S13]  /*2b00*/  LOP3.LUT P0, RZ, R24, 0x7fffffff, R19, 0xc8, !PT ;  /* 0x7fffffff18ff7812 */ /* 0x000fda000780c813 */
[----:B------:R-:W-:Y:S05]  /*2b10*/  @!P0 BRA `(.L_x_43) ;  /* 0x00000004003c8947 */ /* 0x000fea0003800000 */
[C---:B------:R-:W-:Y:S02]  /*2b20*/  FSETP.NEU.FTZ.AND P3, PT, |R8|.reuse, +INF , PT ;  /* 0x7f8000000800780b */ /* 0x040fe40003f7d200 */
[----:B------:R-:W-:Y:S02]  /*2b30*/  FSETP.NEU.FTZ.AND P2, PT, |R17|, +INF , PT ;  /* 0x7f8000001100780b */ /* 0x000fe40003f5d200 */
[----:B------:R-:W-:-:S11]  /*2b40*/  FSETP.NEU.FTZ.AND P0, PT, |R8|, +INF , PT ;  /* 0x7f8000000800780b */ /* 0x000fd60003f1d200 */
[----:B------:R-:W-:Y:S05]  /*2b50*/  @!P2 BRA !P3, `(.L_x_43) ;  /* 0x00000004002ca947 */ /* 0x000fea0005800000 */
[----:B------:R-:W-:-:S04]  /*2b60*/  LOP3.LUT P3, RZ, R19, 0x7fffffff, RZ, 0xc0, !PT ;  /* 0x7fffffff13ff7812 */ /* 0x000fc8000786c0ff */
[----:B------:R-:W-:-:S13]  /*2b70*/  PLOP3.LUT P2, PT, P2, P3, PT, 0x2f, 0xf2 ;  /* 0x0000000000f2781c */ /* 0x000fda0001746577 */
[----:B------:R-:W-:Y:S05]  /*2b80*/  @P2 BRA `(.L_x_44) ;  /* 0x0000000400182947 */ /* 0x000fea0003800000 */
[----:B------:R-:W-:-:S04]  /*2b90*/  LOP3.LUT P2, RZ, R24, 0x7fffffff, RZ, 0xc0, !PT ;  /* 0x7fffffff18ff7812 */ /* 0x000fc8000784c0ff */
[----:B------:R-:W-:-:S13]  /*2ba0*/  PLOP3.LUT P0, PT, P0, P2, PT, 0x2f, 0xf2 ;  /* 0x0000000000f2781c */ /* 0x000fda0000704577 */
[----:B------:R-:W-:Y:S05]  /*2bb0*/  @P0 BRA `(.L_x_45) ;  /* 0x0000000400000947 */ /* 0x000fea0003800000 */
[----:B------:R-:W-:Y:S02]  /*2bc0*/  ISETP.GE.AND P0, PT, R23, RZ, PT ;  /* 0x000000ff1700720c */ /* 0x000fe40003f06270 */
[----:B------:R-:W-:-:S11]  /*2bd0*/  ISETP.GE.AND P2, PT, R21, RZ, PT ;  /* 0x000000ff1500720c */ /* 0x000fd60003f46270 */
[----:B------:R-:W-:Y:S01]  /*2be0*/  @P0 MOV R11, RZ ;  /* 0x000000ff000b0202 */ /* 0x000fe20000000f00 */
[----:B------:R-:W-:Y:S02]  /*2bf0*/  @!P0 IMAD.MOV.U32 R11, RZ, RZ, -0x40 ;  /* 0xffffffc0ff0b8424 */ /* 0x000fe400078e00ff */
[----:B------:R-:W-:Y:S01]  /*2c00*/  @!P0 FFMA R19, R8, 1.84467440737095516160e+19, RZ ;  /* 0x5f80000008138823 */ /* 0x000fe200000000ff */
[----:B------:R-:W-:Y:S02]  /*2c10*/  @!P2 FFMA R24, R17, 1.84467440737095516160e+19, RZ ;  /* 0x5f8000001118a823 */ /* 0x000fe400000000ff */
[----:B------:R-:W-:-:S07]  /*2c20*/  @!P2 IADD3 R11, PT, PT, R11, 0x40, RZ ;  /* 0x000000400b0ba810 */ /* 0x000fce0007ffe0ff */
.L_x_41:
[----:B------:R-:W-:Y:S01]  /*2c30*/  LEA R21, R9, 0xc0800000, 0x17 ;  /* 0xc080000009157811 */ /* 0x000fe200078eb8ff */
[----:B------:R-:W-:Y:S01]  /*2c40*/  BSSY.RECONVERGENT B2, `(.L_x_46) ;  /* 0x0000036000027945 */ /* 0x000fe20003800200 */
[----:B------:R-:W-:-:S03]  /*2c50*/  IADD3 R22, PT, PT, R22, -0x7f, RZ ;  /* 0xffffff8116167810 */ /* 0x000fc60007ffe0ff */
[----:B------:R-:W-:Y:S02]  /*2c60*/  IMAD.IADD R23, R24, 0x1, -R21 ;  /* 0x0000000118177824 */ /* 0x000fe400078e0a15 */
[C---:B------:R-:W-:Y:S01]  /*2c70*/  IMAD R8, R22.reuse, -0x800000, R19 ;  /* 0xff80000016087824 */ /* 0x040fe200078e0213 */
[----:B------:R-:W-:Y:S01]  /*2c80*/  IADD3 R22, PT, PT, R22, 0x7f, -R9 ;  /* 0x0000007f16167810 */ /* 0x000fe20007ffe809 */
[----:B------:R-:W0:Y:S01]  /*2c90*/  MUFU.RCP R21, R23 ;  /* 0x0000001700157308 */ /* 0x000e220000001000 */
[----:B------:R-:W-:-:S03]  /*2ca0*/  FADD.FTZ R25, -R23, -RZ ;  /* 0x800000ff17197221 */ /* 0x000fc60000010100 */
[----:B------:R-:W-:Y:S02]  /*2cb0*/  IMAD.IADD R22, R22, 0x1, R11 ;  /* 0x0000000116167824 */ /* 0x000fe400078e020b */
[----:B0-----:R-:W-:-:S04]  /*2cc0*/  FFMA R24, R21, R25, 1 ;  /* 0x3f80000015187423 */ /* 0x001fc80000000019 */
[----:B------:R-:W-:-:S04]  /*2cd0*/  FFMA R19, R21, R24, R21 ;  /* 0x0000001815137223 */ /* 0x000fc80000000015 */
[----:B------:R-:W-:-:S04]  /*2ce0*/  FFMA R24, R8, R19, RZ ;  /* 0x0000001308187223 */ /* 0x000fc800000000ff */
[----:B------:R-:W-:-:S04]  /*2cf0*/  FFMA R21, R25, R24, R8 ;  /* 0x0000001819157223 */ /* 0x000fc80000000008 */
[----:B------:R-:W-:-:S04]  /*2d00*/  FFMA R24, R19, R21, R24 ;  /* 0x0000001513187223 */ /* 0x000fc80000000018 */
[----:B------:R-:W-:-:S04]  /*2d10*/  FFMA R21, R25, R24, R8 ;  /* 0x0000001819157223 */ /* 0x000fc80000000008 */
[----:B------:R-:W-:-:S05]  /*2d20*/  FFMA R8, R19, R21, R24 ;  /* 0x0000001513087223 */ /* 0x000fca0000000018 */
[----:B------:R-:W-:-:S04]  /*2d30*/  SHF.R.U32.HI R9, RZ, 0x17, R8 ;  /* 0x00000017ff097819 */ /* 0x000fc80000011608 */
[----:B------:R-:W-:-:S04]  /*2d40*/  LOP3.LUT R9, R9, 0xff, RZ, 0xc0, !PT ;  /* 0x000000ff09097812 */ /* 0x000fc800078ec0ff */
[----:B------:R-:W-:-:S05]  /*2d50*/  IADD3 R23, PT, PT, R9, R22, RZ ;  /* 0x0000001609177210 */ /* 0x000fca0007ffe0ff */
[----:B------:R-:W-:-:S05]  /*2d60*/  VIADD R9, R23, 0xffffffff ;  /* 0xffffffff17097836 */ /* 0x000fca0000000000 */
[----:B------:R-:W-:-:S13]  /*2d70*/  ISETP.GE.U32.AND P0, PT, R9, 0xfe, PT ;  /* 0x000000fe0900780c */ /* 0x000fda0003f06070 */
[----:B------:R-:W-:Y:S05]  /*2d80*/  @!P0 BRA `(.L_x_47) ;  /* 0x0000000000808947 */ /* 0x000fea0003800000 */
[----:B------:R-:W-:-:S13]  /*2d90*/  ISETP.GT.AND P0, PT, R23, 0xfe, PT ;  /* 0x000000fe1700780c */ /* 0x000fda0003f04270 */
[----:B------:R-:W-:Y:S05]  /*2da0*/  @P0 BRA `(.L_x_48) ;  /* 0x00000000006c0947 */ /* 0x000fea0003800000 */
[----:B------:R-:W-:-:S13]  /*2db0*/  ISETP.GE.AND P0, PT, R23, 0x1, PT ;  /* 0x000000011700780c */ /* 0x000fda0003f06270 */
[----:B------:R-:W-:Y:S05]  /*2dc0*/  @P0 BRA `(.L_x_49) ;  /* 0x0000000000740947 */ /* 0x000fea0003800000 */
[----:B------:R-:W-:Y:S02]  /*2dd0*/  ISETP.GE.AND P0, PT, R23, -0x18, PT ;  /* 0xffffffe81700780c */ /* 0x000fe40003f06270 */
[----:B------:R-:W-:-:S11]  /*2de0*/  LOP3.LUT R8, R8, 0x80000000, RZ, 0xc0, !PT ;  /* 0x8000000008087812 */ /* 0x000fd600078ec0ff */
[----:B------:R-:W-:Y:S05]  /*2df0*/  @!P0 BRA `(.L_x_49) ;  /* 0x0000000000688947 */ /* 0x000fea0003800000 */
[-CC-:B------:R-:W-:Y:S01]  /*2e00*/  FFMA.RZ R9, R19, R21.reuse, R24.reuse ;  /* 0x0000001513097223 */ /* 0x180fe2000000c018 */
[C---:B------:R-:W-:Y:S02]  /*2e10*/  IADD3 R22, PT, PT, R23.reuse, 0x20, RZ ;  /* 0x0000002017167810 */ /* 0x040fe40007ffe0ff */
[----:B------:R-:W-:Y:S02]  /*2e20*/  ISETP.NE.AND P3, PT, R23, RZ, PT ;  /* 0x000000ff1700720c */ /* 0x000fe40003f65270 */
[----:B------:R-:W-:Y:S01]  /*2e30*/  LOP3.LUT R11, R9, 0x7fffff, RZ, 0xc0, !PT ;  /* 0x007fffff090b7812 */ /* 0x000fe200078ec0ff */
[CCC-:B------:R-:W-:Y:S01]  /*2e40*/  FFMA.RP R9, R19.reuse, R21.reuse, R24.reuse ;  /* 0x0000001513097223 */ /* 0x1c0fe20000008018 */
[----:B------:R-:W-:Y:S01]  /*2e50*/  FFMA.RM R24, R19, R21, R24 ;  /* 0x0000001513187223 */ /* 0x000fe20000004018 */
[----:B------:R-:W-:Y:S01]  /*2e60*/  IMAD.MOV R19, RZ, RZ, -R23 ;  /* 0x000000ffff137224 */ /* 0x000fe200078e0a17 */
[----:B------:R-:W-:Y:S02]  /*2e70*/  LOP3.LUT R11, R11, 0x800000, RZ, 0xfc, !PT ;  /* 0x008000000b0b7812 */ /* 0x000fe400078efcff */
[----:B------:R-:W-:-:S02]  /*2e80*/  ISETP.NE.AND P2, PT, R23, RZ, PT ;  /* 0x000000ff1700720c */ /* 0x000fc40003f45270 */
[----:B------:R-:W-:Y:S02]  /*2e90*/  SHF.L.U32 R22, R11, R22, RZ ;  /* 0x000000160b167219 */ /* 0x000fe400000006ff */
[----:B------:R-:W-:Y:S02]  /*2ea0*/  FSETP.NEU.FTZ.AND P0, PT, R9, R24, PT ;  /* 0x000000180900720b */ /* 0x000fe40003f1d000 */
[----:B------:R-:W-:Y:S02]  /*2eb0*/  SEL R24, R19, RZ, P3 ;  /* 0x000000ff13187207 */ /* 0x000fe40001800000 */
[----:B------:R-:W-:Y:S02]  /*2ec0*/  ISETP.NE.AND P2, PT, R22, RZ, P2 ;  /* 0x000000ff1600720c */ /* 0x000fe40001745270 */
[----:B------:R-:W-:Y:S02]  /*2ed0*/  SHF.R.U32.HI R24, RZ, R24, R11 ;  /* 0x00000018ff187219 */ /* 0x000fe4000001160b */
[----:B------:R-:W-:-:S02]  /*2ee0*/  PLOP3.LUT P0, PT, P0, P2, PT, 0xf8, 0x8f ;  /* 0x00000000008f781c */ /* 0x000fc40000705f70 */
[----:B------:R-:W-:Y:S02]  /*2ef0*/  SHF.R.U32.HI R22, RZ, 0x1, R24 ;  /* 0x00000001ff167819 */ /* 0x000fe40000011618 */
[----:B------:R-:W-:-:S04]  /*2f00*/  SEL R9, RZ, 0x1, !P0 ;  /* 0x00000001ff097807 */ /* 0x000fc80004000000 */
[----:B------:R-:W-:-:S04]  /*2f10*/  LOP3.LUT R9, R9, 0x1, R22, 0xf8, !PT ;  /* 0x0000000109097812 */ /* 0x000fc800078ef816 */
[----:B------:R-:W-:-:S04]  /*2f20*/  LOP3.LUT R9, R9, R24, RZ, 0xc0, !PT ;  /* 0x0000001809097212 */ /* 0x000fc800078ec0ff */
[----:B------:R-:W-:-:S04]  /*2f30*/  IADD3 R9, PT, PT, R22, R9, RZ ;  /* 0x0000000916097210 */ /* 0x000fc80007ffe0ff */
[----:B------:R-:W-:Y:S01]  /*2f40*/  LOP3.LUT R8, R9, R8, RZ, 0xfc, !PT ;  /* 0x0000000809087212 */ /* 0x000fe200078efcff */
[----:B------:R-:W-:Y:S06]  /*2f50*/  BRA `(.L_x_49) ;  /* 0x0000000000107947 */ /* 0x000fec0003800000 */
.L_x_48:
[----:B------:R-:W-:-:S04]  /*2f60*/  LOP3.LUT R8, R8, 0x80000000, RZ, 0xc0, !PT ;  /* 0x8000000008087812 */ /* 0x000fc800078ec0ff */
[----:B------:R-:W-:Y:S01]  /*2f70*/  LOP3.LUT R8, R8, 0x7f800000, RZ, 0xfc, !PT ;  /* 0x7f80000008087812 */ /* 0x000fe200078efcff */
[----:B------:R-:W-:Y:S06]  /*2f80*/  BRA `(.L_x_49) ;  /* 0x0000000000047947 */ /* 0x000fec0003800000 */
.L_x_47:
[----:B------:R-:W-:-:S07]  /*2f90*/  IMAD R8, R22, 0x800000, R8 ;  /* 0x0080000016087824 */ /* 0x000fce00078e0208 */
.L_x_49:
[----:B------:R-:W-:Y:S05]  /*2fa0*/  BSYNC.RECONVERGENT B2 ;  /* 0x0000000000027941 */ /* 0x000fea0003800200 */
.L_x_46:
[----:B------:R-:W-:Y:S05]  /*2fb0*/  BRA `(.L_x_50) ;  /* 0x0000000000207947 */ /* 0x000fea0003800000 */
.L_x_45:
[----:B------:R-:W-:-:S04]  /*2fc0*/  LOP3.LUT R8, R24, 0x80000000, R19, 0x48, !PT ;  /* 0x8000000018087812 */ /* 0x000fc800078e4813 */
[----:B------:R-:W-:Y:S01]  /*2fd0*/  LOP3.LUT R8, R8, 0x7f800000, RZ, 0xfc, !PT ;  /* 0x7f80000008087812 */ /* 0x000fe200078efcff */
[----:B------:R-:W-:Y:S06]  /*2fe0*/  BRA `(.L_x_50) ;  /* 0x0000000000147947 */ /* 0x000fec0003800000 */
.L_x_44:
[----:B------:R-:W-:Y:S01]  /*2ff0*/  LOP3.LUT R8, R24, 0x80000000, R19, 0x48, !PT ;  /* 0x8000000018087812 */ /* 0x000fe200078e4813 */
[----:B------:R-:W-:Y:S06]  /*3000*/  BRA `(.L_x_50) ;  /* 0x00000000000c7947 */ /* 0x000fec0003800000 */
.L_x_43:
[----:B------:R-:W0:Y:S01]  /*3010*/  MUFU.RSQ R8, -QNAN ;  /* 0xffc0000000087908 */ /* 0x000e220000001400 */
[----:B------:R-:W-:Y:S05]  /*3020*/  BRA `(.L_x_50) ;  /* 0x0000000000047947 */ /* 0x000fea0003800000 */
.L_x_42:
[----:B------:R-:W-:-:S07]  /*3030*/  FADD.FTZ R8, R8, R17 ;  /* 0x0000001108087221 */ /* 0x000fce0000010000 */
.L_x_50:
[----:B------:R-:W-:Y:S05]  /*3040*/  BSYNC.RECONVERGENT B1 ;  /* 0x0000000000017941 */ /* 0x000fea0003800200 */
.L_x_40:
[----:B------:R-:W-:Y:S01]  /*3050*/  HFMA2 R9, -RZ, RZ, 0, 0 ;  /* 0x00000000ff097431 */ /* 0x000fe200000001ff */
[----:B0-----:R-:W-:Y:S01]  /*3060*/  MOV R11, R8 ;  /* 0x00000008000b7202 */ /* 0x001fe20000000f00 */
[----:B------:R-:W-:-:S04]  /*3070*/  IMAD.MOV.U32 R8, RZ, RZ, R10 ;  /* 0x000000ffff087224 */ /* 0x000fc800078e000a */
[----:B------:R-:W-:Y:S05]  /*3080*/  RET.REL.NODEC R8 `(fused_decode_attention_f32) ;  /* 0xffffffcc08dc7950 */ /* 0x000fea0003c3ffff */
.L_x_51:
[----:B------:R-:W-:-:S00]  /*3090*/  BRA `(.L_x_51) ;  /* 0xfffffffc00fc7947 */ /* 0x000fc0000383ffff */
[----:B------:R-:W-:-:S00]  /*30a0*/  NOP ;  /* 0x0000000000007918 */ /* 0x000fc00000000000 */
        /* <DEDUP_REMOVED lines=13> */
.L_x_52:


//--------------------- .nv.shared.fused_decode_attention_f32 --------------------------
	.section	.nv.shared.fused_decode_attention_f32,"aw",@nobits
	.sectionflags	@""
	.align	16
	.zero		1024


//--------------------- .nv.shared.reserved.0     --------------------------
	.section	.nv.shared.reserved.0,"aw",@nobits
	.weak		__nv_reservedSMEM_offset_0_alias
	.size		__nv_reservedSMEM_offset_0_alias, 0, 64
	.other		__nv_reservedSMEM_offset_0_alias,@"STO_CUDA_RESERVED_SHARED STV_DEFAULT"
__nv_reservedSMEM_offset_0_alias:
	.zero		0
	.zero		64


//--------------------- .nv.constant0.fused_decode_attention_f32 --------------------------
	.section	.nv.constant0.fused_decode_attention_f32,"a",@progbits
	.sectionflags	@""
	.align	4
.nv.constant0.fused_decode_attention_f32:
	.zero		948


//--------------------- SYMBOLS --------------------------

	.type		.nv.reservedSmem.offset0,@object
	.size		.nv.reservedSmem.offset0,0x4
	.type		.nv.reservedSmem.cap,@object
	.size		.nv.reservedSmem.cap,0x4
